	.target	sm_90a

	.elftype	@"ET_EXEC"


//--------------------- .note.nv.tkinfo           --------------------------
	.section	.note.nv.tkinfo,"",@"SHT_NOTE"
	.sectionflags	@"SHF_NOTE_NV_TKINFO"
	.tkinfo
        /*0018*/ 	.word	0x00000002
        /*0030*/ 	.string	""
        /*0030*/ 	.string	"ptxas"
        /*0030*/ 	.string	"Cuda compilation tools, release 13.0, V13.0.88"
        /*0030*/ 	.string	"Build cuda_13.0.r13.0/compiler.36424714_0"
        /*0030*/ 	.string	"-arch sm_90a -m 64 "



//--------------------- .note.nv.cuinfo           --------------------------
	.section	.note.nv.cuinfo,"",@"SHT_NOTE"
	.sectionflags	@"SHF_NOTE_NV_CUINFO"
        /*0018*/ 	.short	0x0002
        /*001a*/ 	.short	0x005a
        /*001c*/ 	.short	0x0082
	.zero		2


//--------------------- .nv.info                  --------------------------
	.section	.nv.info,"",@"SHT_CUDA_INFO"
	.align	4


	//----- nvinfo : EIATTR_REGCOUNT
	.align		4
        /*0000*/ 	.byte	0x04, 0x2f
        /*0002*/ 	.short	(.L_16 - .L_15)
	.align		4
.L_15:
        /*0004*/ 	.word	index@(_ZN7cutlass13device_kernelINS_4fmha6kernel28FmhaKernelTmaWarpSpecializedINS1_10collective30FmhaMainloopTmaWarpSpecializedINS_10bfloat16_tEffN4cute5tupleIJNS7_1CILi128EEESA_NS9_ILi80EEEEEENS8_IJiNS9_ILi1EEENS8_IJiiEEEEEESF_SF_NS4_14ResidualFusionEJNS2_6OptionILNS2_3TagE0ENS9_ILb1EEEEENSH_ILSI_2ESJ_EEEEENS4_15FmhaFwdEpilogueIS6_fNS8_IJNS9_ILi64EEESB_SA_EEEEENS2_23PersistentTileSchedulerEJSK_SL_EEEEEvNT_6ParamsE)
        /*0008*/ 	.word	0x000000a8


	//----- nvinfo : EIATTR_FRAME_SIZE
	.align		4
.L_16:
        /*000c*/ 	.byte	0x04, 0x11
        /*000e*/ 	.short	(.L_18 - .L_17)
	.align		4
.L_17:
        /*0010*/ 	.word	index@($__internal_0_$__cuda_sm20_rcp_rn_f32_slowpath)
        /*0014*/ 	.word	0x00000000


	//----- nvinfo : EIATTR_FRAME_SIZE
	.align		4
.L_18:
        /*0018*/ 	.byte	0x04, 0x11
        /*001a*/ 	.short	(.L_20 - .L_19)
	.align		4
.L_19:
        /*001c*/ 	.word	index@(_ZN7cutlass13device_kernelINS_4fmha6kernel28FmhaKernelTmaWarpSpecializedINS1_10collective30FmhaMainloopTmaWarpSpecializedINS_10bfloat16_tEffN4cute5tupleIJNS7_1CILi128EEESA_NS9_ILi80EEEEEENS8_IJiNS9_ILi1EEENS8_IJiiEEEEEESF_SF_NS4_14ResidualFusionEJNS2_6OptionILNS2_3TagE0ENS9_ILb1EEEEENSH_ILSI_2ESJ_EEEEENS4_15FmhaFwdEpilogueIS6_fNS8_IJNS9_ILi64EEESB_SA_EEEEENS2_23PersistentTileSchedulerEJSK_SL_EEEEEvNT_6ParamsE)
        /*0020*/ 	.word	0x00000000


	//----- nvinfo : EIATTR_MIN_STACK_SIZE
	.align		4
.L_20:
        /*0024*/ 	.byte	0x04, 0x12
        /*0026*/ 	.short	(.L_22 - .L_21)
	.align		4
.L_21:
        /*0028*/ 	.word	index@(_ZN7cutlass13device_kernelINS_4fmha6kernel28FmhaKernelTmaWarpSpecializedINS1_10collective30FmhaMainloopTmaWarpSpecializedINS_10bfloat16_tEffN4cute5tupleIJNS7_1CILi128EEESA_NS9_ILi80EEEEEENS8_IJiNS9_ILi1EEENS8_IJiiEEEEEESF_SF_NS4_14ResidualFusionEJNS2_6OptionILNS2_3TagE0ENS9_ILb1EEEEENSH_ILSI_2ESJ_EEEEENS4_15FmhaFwdEpilogueIS6_fNS8_IJNS9_ILi64EEESB_SA_EEEEENS2_23PersistentTileSchedulerEJSK_SL_EEEEEvNT_6ParamsE)
        /*002c*/ 	.word	0x00000000
.L_22:


//--------------------- .nv.compat                --------------------------
	.section	.nv.compat,"",@"SHT_CUDA_COMPAT_INFO"
	.align	4
        /*0000*/ 	.byte	0x02, 0x09, 0x01, 0x00, 0x02, 0x02, 0x04, 0x00, 0x02, 0x05, 0x05, 0x00, 0x03, 0x07, 0x01, 0x01
        /*0010*/ 	.byte	0x02, 0x03, 0x01, 0x00, 0x02, 0x06, 0x01, 0x00, 0x04, 0x0b, 0x08, 0x00, 0x00, 0x00, 0x00, 0x00
        /*0020*/ 	.byte	0x00, 0x00, 0x00, 0x00


//--------------------- .nv.info._ZN7cutlass13device_kernelINS_4fmha6kernel28FmhaKernelTmaWarpSpecializedINS1_10collective30FmhaMainloopTmaWarpSpecializedINS_10bfloat16_tEffN4cute5tupleIJNS7_1CILi128EEESA_NS9_ILi80EEEEEENS8_IJiNS9_ILi1EEENS8_IJiiEEEEEESF_SF_NS4_14ResidualFusionEJNS2_6OptionILNS2_3TagE0ENS9_ILb1EEEEENSH_ILSI_2ESJ_EEEEENS4_15FmhaFwdEpilogueIS6_fNS8_IJNS9_ILi64EEESB_SA_EEEEENS2_23PersistentTileSchedulerEJSK_SL_EEEEEvNT_6ParamsE --------------------------
	.section	.nv.info._ZN7cutlass13device_kernelINS_4fmha6kernel28FmhaKernelTmaWarpSpecializedINS1_10collective30FmhaMainloopTmaWarpSpecializedINS_10bfloat16_tEffN4cute5tupleIJNS7_1CILi128EEESA_NS9_ILi80EEEEEENS8_IJiNS9_ILi1EEENS8_IJiiEEEEEESF_SF_NS4_14ResidualFusionEJNS2_6OptionILNS2_3TagE0ENS9_ILb1EEEEENSH_ILSI_2ESJ_EEEEENS4_15FmhaFwdEpilogueIS6_fNS8_IJNS9_ILi64EEESB_SA_EEEEENS2_23PersistentTileSchedulerEJSK_SL_EEEEEvNT_6ParamsE,"",@"SHT_CUDA_INFO"
	.sectionflags	@""
	.align	4


	//----- nvinfo : EIATTR_CUDA_API_VERSION
	.align		4
        /*0000*/ 	.byte	0x04, 0x37
        /*0002*/ 	.short	(.L_24 - .L_23)
.L_23:
        /*0004*/ 	.word	0x00000082


	//----- nvinfo : EIATTR_KPARAM_INFO
	.align		4
.L_24:
        /*0008*/ 	.byte	0x04, 0x17
        /*000a*/ 	.short	(.L_26 - .L_25)
.L_25:
        /*000c*/ 	.word	0x00000000
        /*0010*/ 	.short	0x0000
        /*0012*/ 	.short	0x0070
        /*0014*/ 	.byte	0x00, 0xf0, 0x01, 0x20


	//----- nvinfo : EIATTR_SPARSE_MMA_MASK
	.align		4
.L_26:
        /*0018*/ 	.byte	0x03, 0x50
        /*001a*/ 	.short	0x0000


	//----- nvinfo : EIATTR_MAXREG_COUNT
	.align		4
        /*001c*/ 	.byte	0x03, 0x1b
        /*001e*/ 	.short	0x00a8


	//----- nvinfo : EIATTR_NUM_BARRIERS
	.align		4
        /*0020*/ 	.byte	0x02, 0x4c
        /*0022*/ 	.byte	0x02
	.zero		1


	//----- nvinfo : EIATTR_EXTERNS
	.align		4
        /*0024*/ 	.byte	0x04, 0x0f
        /*0026*/ 	.short	(.L_28 - .L_27)


	//   ....[0]....
	.align		4
.L_27:
        /*0028*/ 	.word	index@(__assertfail)


	//----- nvinfo : EIATTR_MERCURY_ISA_VERSION
	.align		4
.L_28:
        /*002c*/ 	.byte	0x03, 0x5f
        /*002e*/ 	.short	0x0101


	//----- nvinfo : EIATTR_INT_WARP_WIDE_INSTR_OFFSETS
	.align		4
        /*0030*/ 	.byte	0x04, 0x31
        /*0032*/ 	.short	(.L_30 - .L_29)


	//   ....[0]....
.L_29:
        /*0034*/ 	.word	0x00000760


	//   ....[1]....
        /*0038*/ 	.word	0x00000770


	//   ....[2]....
        /*003c*/ 	.word	0x00000780


	//   ....[3]....
        /*0040*/ 	.word	0x00000790


	//   ....[4]....
        /*0044*/ 	.word	0x00000800


	//   ....[5]....
        /*0048*/ 	.word	0x000009e0


	//   ....[6]....
        /*004c*/ 	.word	0x00000a90


	//----- nvinfo : EIATTR_COOP_GROUP_MASK_REGIDS
	.align		4
.L_30:
        /*0050*/ 	.byte	0x04, 0x29
        /*0052*/ 	.short	(.L_32 - .L_31)


	//   ....[0]....
.L_31:
        /*0054*/ 	.word	0xffffffff


	//   ....[1]....
        /*0058*/ 	.word	0xffffffff


	//   ....[2]....
        /*005c*/ 	.word	0xffffffff


	//   ....[3]....
        /*0060*/ 	.word	0xffffffff


	//   ....[4]....
        /*0064*/ 	.word	0xffffffff


	//   ....[5]....
        /*0068*/ 	.word	0xffffffff


	//   ....[6]....
        /*006c*/ 	.word	0xffffffff


	//   ....[7]....
        /*0070*/ 	.word	0xffffffff


	//   ....[8]....
        /*0074*/ 	.word	0xffffffff


	//   ....[9]....
        /*0078*/ 	.word	0xffffffff


	//   ....[10]....
        /*007c*/ 	.word	0xffffffff


	//   ....[11]....
        /*0080*/ 	.word	0xffffffff


	//   ....[12]....
        /*0084*/ 	.word	0xffffffff


	//   ....[13]....
        /*0088*/ 	.word	0xffffffff


	//   ....[14]....
        /*008c*/ 	.word	0xffffffff


	//   ....[15]....
        /*0090*/ 	.word	0xffffffff


	//   ....[16]....
        /*0094*/ 	.word	0xffffffff


	//   ....[17]....
        /*0098*/ 	.word	0xffffffff


	//   ....[18]....
        /*009c*/ 	.word	0xffffffff


	//   ....[19]....
        /*00a0*/ 	.word	0xffffffff


	//   ....[20]....
        /*00a4*/ 	.word	0xffffffff


	//   ....[21]....
        /*00a8*/ 	.word	0xffffffff


	//----- nvinfo : EIATTR_COOP_GROUP_INSTR_OFFSETS
	.align		4
.L_32:
        /*00ac*/ 	.byte	0x04, 0x28
        /*00ae*/ 	.short	(.L_34 - .L_33)


	//   ....[0]....
.L_33:
        /*00b0*/ 	.word	0x00000070


	//   ....[1]....
        /*00b4*/ 	.word	0x000000a0


	//   ....[2]....
        /*00b8*/ 	.word	0x000001d0


	//   ....[3]....
        /*00bc*/ 	.word	0x000003e0


	//   ....[4]....
        /*00c0*/ 	.word	0x000005a0


	//   ....[5]....
        /*00c4*/ 	.word	0x00000700


	//   ....[6]....
        /*00c8*/ 	.word	0x00001fa0


	//   ....[7]....
        /*00cc*/ 	.word	0x00002060


	//   ....[8]....
        /*00d0*/ 	.word	0x000028e0


	//   ....[9]....
        /*00d4*/ 	.word	0x00002a10


	//   ....[10]....
        /*00d8*/ 	.word	0x00005280


	//   ....[11]....
        /*00dc*/ 	.word	0x000052a0


	//   ....[12]....
        /*00e0*/ 	.word	0x00005c00


	//   ....[13]....
        /*00e4*/ 	.word	0x00005d40


	//   ....[14]....
        /*00e8*/ 	.word	0x00009000


	//   ....[15]....
        /*00ec*/ 	.word	0x00009100


	//   ....[16]....
        /*00f0*/ 	.word	0x00009940


	//   ....[17]....
        /*00f4*/ 	.word	0x00009a90


	//   ....[18]....
        /*00f8*/ 	.word	0x0000c380


	//   ....[19]....
        /*00fc*/ 	.word	0x0000c3c0


	//   ....[20]....
        /*0100*/ 	.word	0x0000c400


	//   ....[21]....
        /*0104*/ 	.word	0x0000c410


	//----- nvinfo : EIATTR_REG_RECONFIG
	.align		4
.L_34:
        /*0108*/ 	.byte	0x01, 0x54
	.zero		2


	//----- nvinfo : EIATTR_SYSCALL_OFFSETS
	.align		4
        /*010c*/ 	.byte	0x04, 0x46
        /*010e*/ 	.short	(.L_36 - .L_35)


	//   ....[0]....
.L_35:
        /*0110*/ 	.word	0x0000ced0


	//   ....[1]....
        /*0114*/ 	.word	0x0000d030


	//----- nvinfo : EIATTR_MBARRIER_INSTR_OFFSETS
	.align		4
.L_36:
        /*0118*/ 	.byte	0x04, 0x39
        /*011a*/ 	.short	(.L_38 - .L_37)


	//   ....[0]....
.L_37:
        /*011c*/ 	.word	0x00000390
        /*0120*/ 	.word	0x000000ff
        /*0124*/ 	.word	0x00020250
        /*0128*/ 	.short	0x0100
        /*012a*/ 	.byte	0x08
	.zero		1


	//   ....[1]....
        /*012c*/ 	.word	0x000003a0
        /*0130*/ 	.word	0x000000ff
        /*0134*/ 	.word	0x00020260
        /*0138*/ 	.short	0x0100
        /*013a*/ 	.byte	0x08
	.zero		1


	//   ....[2]....
        /*013c*/ 	.word	0x000003b0
        /*0140*/ 	.word	0x000000ff
        /*0144*/ 	.word	0x00020258
        /*0148*/ 	.short	0x0100
        /*014a*/ 	.byte	0x08
	.zero		1


	//   ....[3]....
        /*014c*/ 	.word	0x000003c0
        /*0150*/ 	.word	0x000000ff
        /*0154*/ 	.word	0x00020268
        /*0158*/ 	.short	0x0100
        /*015a*/ 	.byte	0x08
	.zero		1


	//   ....[4]....
        /*015c*/ 	.word	0x000004f0
        /*0160*/ 	.word	0x000000ff
        /*0164*/ 	.word	0x00020200
        /*0168*/ 	.short	0x0100
        /*016a*/ 	.byte	0x08
	.zero		1


	//   ....[5]....
        /*016c*/ 	.word	0x00000500
        /*0170*/ 	.word	0x000000ff
        /*0174*/ 	.word	0x00020228
        /*0178*/ 	.short	0x0100
        /*017a*/ 	.byte	0x08
	.zero		1


	//   ....[6]....
        /*017c*/ 	.word	0x00000510
        /*0180*/ 	.word	0x000000ff
        /*0184*/ 	.word	0x00020208
        /*0188*/ 	.short	0x0100
        /*018a*/ 	.byte	0x08
	.zero		1


	//   ....[7]....
        /*018c*/ 	.word	0x00000520
        /*0190*/ 	.word	0x000000ff
        /*0194*/ 	.word	0x00020230
        /*0198*/ 	.short	0x0100
        /*019a*/ 	.byte	0x08
	.zero		1


	//   ....[8]....
        /*019c*/ 	.word	0x00000530
        /*01a0*/ 	.word	0x000000ff
        /*01a4*/ 	.word	0x00020210
        /*01a8*/ 	.short	0x0100
        /*01aa*/ 	.byte	0x08
	.zero		1


	//   ....[9]....
        /*01ac*/ 	.word	0x00000540
        /*01b0*/ 	.word	0x000000ff
        /*01b4*/ 	.word	0x00020238
        /*01b8*/ 	.short	0x0100
        /*01ba*/ 	.byte	0x08
	.zero		1


	//   ....[10]....
        /*01bc*/ 	.word	0x00000550
        /*01c0*/ 	.word	0x000000ff
        /*01c4*/ 	.word	0x00020218
        /*01c8*/ 	.short	0x0100
        /*01ca*/ 	.byte	0x08
	.zero		1


	//   ....[11]....
        /*01cc*/ 	.word	0x00000560
        /*01d0*/ 	.word	0x000000ff
        /*01d4*/ 	.word	0x00020240
        /*01d8*/ 	.short	0x0100
        /*01da*/ 	.byte	0x08
	.zero		1


	//   ....[12]....
        /*01dc*/ 	.word	0x00000570
        /*01e0*/ 	.word	0x000000ff
        /*01e4*/ 	.word	0x00020220
        /*01e8*/ 	.short	0x0100
        /*01ea*/ 	.byte	0x08
	.zero		1


	//   ....[13]....
        /*01ec*/ 	.word	0x00000580
        /*01f0*/ 	.word	0x000000ff
        /*01f4*/ 	.word	0x00020248
        /*01f8*/ 	.short	0x0100
        /*01fa*/ 	.byte	0x08
	.zero		1


	//   ....[14]....
        /*01fc*/ 	.word	0x000006b0
        /*0200*/ 	.word	0x000000ff
        /*0204*/ 	.word	0x00020270
        /*0208*/ 	.short	0x0100
        /*020a*/ 	.byte	0x08
	.zero		1


	//   ....[15]....
        /*020c*/ 	.word	0x000006c0
        /*0210*/ 	.word	0x000000ff
        /*0214*/ 	.word	0x00020280
        /*0218*/ 	.short	0x0100
        /*021a*/ 	.byte	0x08
	.zero		1


	//   ....[16]....
        /*021c*/ 	.word	0x000006d0
        /*0220*/ 	.word	0x000000ff
        /*0224*/ 	.word	0x00020278
        /*0228*/ 	.short	0x0100
        /*022a*/ 	.byte	0x08
	.zero		1


	//   ....[17]....
        /*022c*/ 	.word	0x000006e0
        /*0230*/ 	.word	0x000000ff
        /*0234*/ 	.word	0x00020288
        /*0238*/ 	.short	0x0100
        /*023a*/ 	.byte	0x08
	.zero		1


	//   ....[18]....
        /*023c*/ 	.word	0x00000820
        /*0240*/ 	.word	0x000000ff
        /*0244*/ 	.word	0x00020290
        /*0248*/ 	.short	0x0100
        /*024a*/ 	.byte	0x06
	.zero		1


	//   ....[19]....
        /*024c*/ 	.word	0x00000830
        /*0250*/ 	.word	0x000000ff
        /*0254*/ 	.word	0x00020298
        /*0258*/ 	.short	0x0100
        /*025a*/ 	.byte	0x06
	.zero		1


	//   ....[20]....
        /*025c*/ 	.word	0x00000840
        /*0260*/ 	.word	0x000000ff
        /*0264*/ 	.word	0x000202a0
        /*0268*/ 	.short	0x0100
        /*026a*/ 	.byte	0x06
	.zero		1


	//   ....[21]....
        /*026c*/ 	.word	0x00000850
        /*0270*/ 	.word	0x000000ff
        /*0274*/ 	.word	0x000202a8
        /*0278*/ 	.short	0x0100
        /*027a*/ 	.byte	0x06
	.zero		1


	//   ....[22]....
        /*027c*/ 	.word	0x00000950
        /*0280*/ 	.word	0x000000ff
        /*0284*/ 	.word	0x000202c0
        /*0288*/ 	.short	0x0100
        /*028a*/ 	.byte	0x08
	.zero		1


	//   ....[23]....
        /*028c*/ 	.word	0x00000960
        /*0290*/ 	.word	0x000000ff
        /*0294*/ 	.word	0x000202e0
        /*0298*/ 	.short	0x0100
        /*029a*/ 	.byte	0x08
	.zero		1


	//   ....[24]....
        /*029c*/ 	.word	0x00000970
        /*02a0*/ 	.word	0x000000ff
        /*02a4*/ 	.word	0x000202c8
        /*02a8*/ 	.short	0x0100
        /*02aa*/ 	.byte	0x08
	.zero		1


	//   ....[25]....
        /*02ac*/ 	.word	0x00000980
        /*02b0*/ 	.word	0x000000ff
        /*02b4*/ 	.word	0x000202e8
        /*02b8*/ 	.short	0x0100
        /*02ba*/ 	.byte	0x08
	.zero		1


	//   ....[26]....
        /*02bc*/ 	.word	0x00000990
        /*02c0*/ 	.word	0x000000ff
        /*02c4*/ 	.word	0x000202d0
        /*02c8*/ 	.short	0x0100
        /*02ca*/ 	.byte	0x08
	.zero		1


	//   ....[27]....
        /*02cc*/ 	.word	0x000009a0
        /*02d0*/ 	.word	0x000000ff
        /*02d4*/ 	.word	0x000202f0
        /*02d8*/ 	.short	0x0100
        /*02da*/ 	.byte	0x08
	.zero		1


	//   ....[28]....
        /*02dc*/ 	.word	0x000009b0
        /*02e0*/ 	.word	0x000000ff
        /*02e4*/ 	.word	0x000202d8
        /*02e8*/ 	.short	0x0100
        /*02ea*/ 	.byte	0x08
	.zero		1


	//   ....[29]....
        /*02ec*/ 	.word	0x000009c0
        /*02f0*/ 	.word	0x000000ff
        /*02f4*/ 	.word	0x000202f8
        /*02f8*/ 	.short	0x0100
        /*02fa*/ 	.byte	0x08
	.zero		1


	//   ....[30]....
        /*02fc*/ 	.word	0x00000ac0
        /*0300*/ 	.word	0x000000ff
        /*0304*/ 	.word	0x000202b0
        /*0308*/ 	.short	0x0100
        /*030a*/ 	.byte	0x06
	.zero		1


	//   ....[31]....
        /*030c*/ 	.word	0x000012c0
        /*0310*/ 	.word	0x000000ff
        /*0314*/ 	.word	0x00020250
        /*0318*/ 	.short	0x010a
        /*031a*/ 	.byte	0x04
	.zero		1


	//   ....[32]....
        /*031c*/ 	.word	0x00001370
        /*0320*/ 	.word	0x000000ff
        /*0324*/ 	.word	0x00020200
        /*0328*/ 	.short	0x010a
        /*032a*/ 	.byte	0x1a
	.zero		1


	//   ....[33]....
        /*032c*/ 	.word	0x00001390
        /*0330*/ 	.word	0x000000ff
        /*0334*/ 	.word	0xfffffff8
        /*0338*/ 	.short	0x010a
        /*033a*/ 	.byte	0x18
	.zero		1


	//   ....[34]....
        /*033c*/ 	.word	0x00003b50
        /*0340*/ 	.word	0x0000001a
        /*0344*/ 	.word	0x00000000
        /*0348*/ 	.short	0x0101
        /*034a*/ 	.byte	0x1b
	.zero		1


	//   ....[35]....
        /*034c*/ 	.word	0x00003da0
        /*0350*/ 	.word	0x000000ff
        /*0354*/ 	.word	0x00020200
        /*0358*/ 	.short	0x010a
        /*035a*/ 	.byte	0x06
	.zero		1


	//   ....[36]....
        /*035c*/ 	.word	0x00004cc0
        /*0360*/ 	.word	0x000000ff
        /*0364*/ 	.word	0x00000000
        /*0368*/ 	.short	0x0101
        /*036a*/ 	.byte	0x1a
	.zero		1


	//   ....[37]....
        /*036c*/ 	.word	0x00004e20
        /*0370*/ 	.word	0x000000ff
        /*0374*/ 	.word	0x00020200
        /*0378*/ 	.short	0x010a
        /*037a*/ 	.byte	0x06
	.zero		1


	//   ....[38]....
        /*037c*/ 	.word	0x00006e10
        /*0380*/ 	.word	0x000000ff
        /*0384*/ 	.word	0x00020200
        /*0388*/ 	.short	0x010a
        /*038a*/ 	.byte	0x06
	.zero		1


	//   ....[39]....
        /*038c*/ 	.word	0x000072b0
        /*0390*/ 	.word	0x000000ff
        /*0394*/ 	.word	0x00020200
        /*0398*/ 	.short	0x010a
        /*039a*/ 	.byte	0x06
	.zero		1


	//   ....[40]....
        /*039c*/ 	.word	0x000081c0
        /*03a0*/ 	.word	0x000000ff
        /*03a4*/ 	.word	0x00000000
        /*03a8*/ 	.short	0x0101
        /*03aa*/ 	.byte	0x06
	.zero		1


	//   ....[41]....
        /*03ac*/ 	.word	0x00008270
        /*03b0*/ 	.word	0x000000ff
        /*03b4*/ 	.word	0x00000000
        /*03b8*/ 	.short	0x0101
        /*03ba*/ 	.byte	0x06
	.zero		1


	//   ....[42]....
        /*03bc*/ 	.word	0x00008420
        /*03c0*/ 	.word	0x000000ff
        /*03c4*/ 	.word	0x00020200
        /*03c8*/ 	.short	0x010a
        /*03ca*/ 	.byte	0x06
	.zero		1


	//   ....[43]....
        /*03cc*/ 	.word	0x0000acf0
        /*03d0*/ 	.word	0x000000ff
        /*03d4*/ 	.word	0x00020200
        /*03d8*/ 	.short	0x010a
        /*03da*/ 	.byte	0x06
	.zero		1


	//   ....[44]....
        /*03dc*/ 	.word	0x0000b160
        /*03e0*/ 	.word	0x000000ff
        /*03e4*/ 	.word	0x00020200
        /*03e8*/ 	.short	0x010a
        /*03ea*/ 	.byte	0x06
	.zero		1


	//   ....[45]....
        /*03ec*/ 	.word	0x0000c070
        /*03f0*/ 	.word	0x000000ff
        /*03f4*/ 	.word	0x00000000
        /*03f8*/ 	.short	0x0101
        /*03fa*/ 	.byte	0x06
	.zero		1


	//   ....[46]....
        /*03fc*/ 	.word	0x0000c120
        /*0400*/ 	.word	0x000000ff
        /*0404*/ 	.word	0x00000000
        /*0408*/ 	.short	0x0101
        /*040a*/ 	.byte	0x06
	.zero		1


	//   ....[47]....
        /*040c*/ 	.word	0x0000c2d0
        /*0410*/ 	.word	0x000000ff
        /*0414*/ 	.word	0x00000000
        /*0418*/ 	.short	0x0101
        /*041a*/ 	.byte	0x04
	.zero		1


	//   ....[48]....
        /*041c*/ 	.word	0x0000c350
        /*0420*/ 	.word	0x000000ff
        /*0424*/ 	.word	0x00000000
        /*0428*/ 	.short	0x0101
        /*042a*/ 	.byte	0x19
	.zero		1


	//   ....[49]....
        /*042c*/ 	.word	0x0000c910
        /*0430*/ 	.word	0x000000ff
        /*0434*/ 	.word	0x00000008
        /*0438*/ 	.short	0x010a
        /*043a*/ 	.byte	0x18
	.zero		1


	//   ....[50]....
        /*043c*/ 	.word	0x0000dd90
        /*0440*/ 	.word	0x00000000
        /*0444*/ 	.word	0x00020290
        /*0448*/ 	.short	0x0101
        /*044a*/ 	.byte	0x24
	.zero		1


	//   ....[51]....
        /*044c*/ 	.word	0x0000e150
        /*0450*/ 	.word	0x00000007
        /*0454*/ 	.word	0x00020260
        /*0458*/ 	.short	0x010a
        /*045a*/ 	.byte	0x3f
	.zero		1


	//   ....[52]....
        /*045c*/ 	.word	0x0000e520
        /*0460*/ 	.word	0x00000007
        /*0464*/ 	.word	0x000202b0
        /*0468*/ 	.short	0x0101
        /*046a*/ 	.byte	0x3f
	.zero		1


	//   ....[53]....
        /*046c*/ 	.word	0x0000e530
        /*0470*/ 	.word	0x00000007
        /*0474*/ 	.word	0x000202b0
        /*0478*/ 	.short	0x010a
        /*047a*/ 	.byte	0x3f
	.zero		1


	//   ....[54]....
        /*047c*/ 	.word	0x0000e5d0
        /*0480*/ 	.word	0x00000004
        /*0484*/ 	.word	0x00020260
        /*0488*/ 	.short	0x010a
        /*048a*/ 	.byte	0x3f
	.zero		1


	//   ....[55]....
        /*048c*/ 	.word	0x0000ec90
        /*0490*/ 	.word	0x00000008
        /*0494*/ 	.word	0x00020228
        /*0498*/ 	.short	0x010a
        /*049a*/ 	.byte	0x3f
	.zero		1


	//   ....[56]....
        /*049c*/ 	.word	0x0000f040
        /*04a0*/ 	.word	0x00000004
        /*04a4*/ 	.word	0x000202b0
        /*04a8*/ 	.short	0x0101
        /*04aa*/ 	.byte	0x3f
	.zero		1


	//   ....[57]....
        /*04ac*/ 	.word	0x0000f050
        /*04b0*/ 	.word	0x00000004
        /*04b4*/ 	.word	0x000202b0
        /*04b8*/ 	.short	0x010a
        /*04ba*/ 	.byte	0x3f
	.zero		1


	//   ....[58]....
        /*04bc*/ 	.word	0x0000f100
        /*04c0*/ 	.word	0x00000007
        /*04c4*/ 	.word	0x00020228
        /*04c8*/ 	.short	0x010a
        /*04ca*/ 	.byte	0x3f
	.zero		1


	//   ....[59]....
        /*04cc*/ 	.word	0x0000f540
        /*04d0*/ 	.word	0x00000007
        /*04d4*/ 	.word	0x00020228
        /*04d8*/ 	.short	0x010a
        /*04da*/ 	.byte	0x3f
	.zero		1


	//   ....[60]....
        /*04dc*/ 	.word	0x0000f910
        /*04e0*/ 	.word	0x00000007
        /*04e4*/ 	.word	0x00020228
        /*04e8*/ 	.short	0x010a
        /*04ea*/ 	.byte	0x3f
	.zero		1


	//   ....[61]....
        /*04ec*/ 	.word	0x0000fd30
        /*04f0*/ 	.word	0x00000003
        /*04f4*/ 	.word	0x00020250
        /*04f8*/ 	.short	0x010a
        /*04fa*/ 	.byte	0x3f
	.zero		1


	//   ....[62]....
        /*04fc*/ 	.word	0x0000fd90
        /*0500*/ 	.word	0x00000005
        /*0504*/ 	.word	0x00020200
        /*0508*/ 	.short	0x010a
        /*050a*/ 	.byte	0x3f
	.zero		1


	//   ....[63]....
        /*050c*/ 	.word	0x0000fdf0
        /*0510*/ 	.word	0x00000000
        /*0514*/ 	.word	0xfffffff8
        /*0518*/ 	.short	0x010a
        /*051a*/ 	.byte	0x3f
	.zero		1


	//   ....[64]....
        /*051c*/ 	.word	0x0000fe50
        /*0520*/ 	.word	0x00000008
        /*0524*/ 	.word	0x00020200
        /*0528*/ 	.short	0x010a
        /*052a*/ 	.byte	0x3f
	.zero		1


	//   ....[65]....
        /*052c*/ 	.word	0x0000feb0
        /*0530*/ 	.word	0x0000000d
        /*0534*/ 	.word	0x00020200
        /*0538*/ 	.short	0x010a
        /*053a*/ 	.byte	0x3f
	.zero		1


	//   ....[66]....
        /*053c*/ 	.word	0x0000ff10
        /*0540*/ 	.word	0x00000008
        /*0544*/ 	.word	0x00020200
        /*0548*/ 	.short	0x010a
        /*054a*/ 	.byte	0x3f
	.zero		1


	//   ....[67]....
        /*054c*/ 	.word	0x0000ff70
        /*0550*/ 	.word	0x0000000b
        /*0554*/ 	.word	0x00020200
        /*0558*/ 	.short	0x010a
        /*055a*/ 	.byte	0x3f
	.zero		1


	//   ....[68]....
        /*055c*/ 	.word	0x0000ffd0
        /*0560*/ 	.word	0x00000009
        /*0564*/ 	.word	0x00020200
        /*0568*/ 	.short	0x010a
        /*056a*/ 	.byte	0x3f
	.zero		1


	//   ....[69]....
        /*056c*/ 	.word	0x00010030
        /*0570*/ 	.word	0x00000003
        /*0574*/ 	.word	0x00000008
        /*0578*/ 	.short	0x010a
        /*057a*/ 	.byte	0x3f
	.zero		1


	//   ....[70]....
        /*057c*/ 	.word	0x00010100
        /*0580*/ 	.word	0x00000007
        /*0584*/ 	.word	0x00020260
        /*0588*/ 	.short	0x010a
        /*058a*/ 	.byte	0x3f
	.zero		1


	//   ....[71]....
        /*058c*/ 	.word	0x00010150
        /*0590*/ 	.word	0x00000007
        /*0594*/ 	.word	0x000202b0
        /*0598*/ 	.short	0x010a
        /*059a*/ 	.byte	0x3f
	.zero		1


	//   ....[72]....
        /*059c*/ 	.word	0x000101a0
        /*05a0*/ 	.word	0x00000004
        /*05a4*/ 	.word	0x00020260
        /*05a8*/ 	.short	0x010a
        /*05aa*/ 	.byte	0x3f
	.zero		1


	//   ....[73]....
        /*05ac*/ 	.word	0x00010270
        /*05b0*/ 	.word	0x00000008
        /*05b4*/ 	.word	0x00020228
        /*05b8*/ 	.short	0x010a
        /*05ba*/ 	.byte	0x3f
	.zero		1


	//   ....[74]....
        /*05bc*/ 	.word	0x000102c0
        /*05c0*/ 	.word	0x00000004
        /*05c4*/ 	.word	0x000202b0
        /*05c8*/ 	.short	0x010a
        /*05ca*/ 	.byte	0x3f
	.zero		1


	//   ....[75]....
        /*05cc*/ 	.word	0x00010310
        /*05d0*/ 	.word	0x00000007
        /*05d4*/ 	.word	0x00020228
        /*05d8*/ 	.short	0x010a
        /*05da*/ 	.byte	0x3f
	.zero		1


	//   ....[76]....
        /*05dc*/ 	.word	0x00010360
        /*05e0*/ 	.word	0x00000007
        /*05e4*/ 	.word	0x00020228
        /*05e8*/ 	.short	0x010a
        /*05ea*/ 	.byte	0x3f
	.zero		1


	//   ....[77]....
        /*05ec*/ 	.word	0x000103b0
        /*05f0*/ 	.word	0x00000007
        /*05f4*/ 	.word	0x00020228
        /*05f8*/ 	.short	0x010a
        /*05fa*/ 	.byte	0x3f
	.zero		1


	//----- nvinfo : EIATTR_NUM_MBARRIERS
	.align		4
.L_38:
        /*05fc*/ 	.byte	0x03, 0x38
        /*05fe*/ 	.short	0x001f


	//----- nvinfo : EIATTR_EXIT_INSTR_OFFSETS
	.align		4
        /*0600*/ 	.byte	0x04, 0x1c
        /*0602*/ 	.short	(.L_40 - .L_39)


	//   ....[0]....
.L_39:
        /*0604*/ 	.word	0x00000b20


	//   ....[1]....
        /*0608*/ 	.word	0x00000b90


	//   ....[2]....
        /*060c*/ 	.word	0x0000ddc0


	//   ....[3]....
        /*0610*/ 	.word	0x0000de20


	//   ....[4]....
        /*0614*/ 	.word	0x0000de50


	//   ....[5]....
        /*0618*/ 	.word	0x0000e990


	//   ....[6]....
        /*061c*/ 	.word	0x0000e9c0


	//   ....[7]....
        /*0620*/ 	.word	0x0000fd10


	//----- nvinfo : EIATTR_MAX_THREADS
	.align		4
.L_40:
        /*0624*/ 	.byte	0x04, 0x05
        /*0626*/ 	.short	(.L_42 - .L_41)
.L_41:
        /*0628*/ 	.word	0x00000180
        /*062c*/ 	.word	0x00000001
        /*0630*/ 	.word	0x00000001


	//----- nvinfo : EIATTR_CRS_STACK_SIZE
	.align		4
.L_42:
        /*0634*/ 	.byte	0x04, 0x1e
        /*0636*/ 	.short	(.L_44 - .L_43)
.L_43:
        /*0638*/ 	.word	0x00000000


	//----- nvinfo : EIATTR_CBANK_PARAM_SIZE
	.align		4
.L_44:
        /*063c*/ 	.byte	0x03, 0x19
        /*063e*/ 	.short	0x0870


	//----- nvinfo : EIATTR_PARAM_CBANK
	.align		4
        /*0640*/ 	.byte	0x04, 0x0a
        /*0642*/ 	.short	(.L_46 - .L_45)
	.align		4
.L_45:
        /*0644*/ 	.word	index@(.nv.constant0._ZN7cutlass13device_kernelINS_4fmha6kernel28FmhaKernelTmaWarpSpecializedINS1_10collective30FmhaMainloopTmaWarpSpecializedINS_10bfloat16_tEffN4cute5tupleIJNS7_1CILi128EEESA_NS9_ILi80EEEEEENS8_IJiNS9_ILi1EEENS8_IJiiEEEEEESF_SF_NS4_14ResidualFusionEJNS2_6OptionILNS2_3TagE0ENS9_ILb1EEEEENSH_ILSI_2ESJ_EEEEENS4_15FmhaFwdEpilogueIS6_fNS8_IJNS9_ILi64EEESB_SA_EEEEENS2_23PersistentTileSchedulerEJSK_SL_EEEEEvNT_6ParamsE)
        /*0648*/ 	.short	0x0210
        /*064a*/ 	.short	0x0870


	//----- nvinfo : EIATTR_SW_WAR
	.align		4
.L_46:
        /*064c*/ 	.byte	0x04, 0x36
        /*064e*/ 	.short	(.L_48 - .L_47)
.L_47:
        /*0650*/ 	.word	0x00000008
.L_48:


//--------------------- .nv.callgraph             --------------------------
	.section	.nv.callgraph,"",@"SHT_CUDA_CALLGRAPH"
	.align	4
	.sectionentsize	8
	.align		4
        /*0000*/ 	.word	0x00000000
	.align		4
        /*0004*/ 	.word	0xffffffff
	.align		4
        /*0008*/ 	.word	index@(_ZN7cutlass13device_kernelINS_4fmha6kernel28FmhaKernelTmaWarpSpecializedINS1_10collective30FmhaMainloopTmaWarpSpecializedINS_10bfloat16_tEffN4cute5tupleIJNS7_1CILi128EEESA_NS9_ILi80EEEEEENS8_IJiNS9_ILi1EEENS8_IJiiEEEEEESF_SF_NS4_14ResidualFusionEJNS2_6OptionILNS2_3TagE0ENS9_ILb1EEEEENSH_ILSI_2ESJ_EEEEENS4_15FmhaFwdEpilogueIS6_fNS8_IJNS9_ILi64EEESB_SA_EEEEENS2_23PersistentTileSchedulerEJSK_SL_EEEEEvNT_6ParamsE)
	.align		4
        /*000c*/ 	.word	index@(__assertfail)
	.align		4
        /*0010*/ 	.word	0x00000000
	.align		4
        /*0014*/ 	.word	0xfffffffe
	.align		4
        /*0018*/ 	.word	0x00000000
	.align		4
        /*001c*/ 	.word	0xfffffffd
	.align		4
        /*0020*/ 	.word	0x00000000
	.align		4
        /*0024*/ 	.word	0xfffffffc


//--------------------- .nv.constant4             --------------------------
	.section	.nv.constant4,"a",@progbits
	.align	8
	.align		8
.nv.constant4:
        /*0000*/ 	.dword	__assertfail
	.align		8
        /*0008*/ 	.dword	__unnamed_1
	.align		8
        /*0010*/ 	.dword	__unnamed_2
	.align		8
        /*0018*/ 	.dword	_ZN39_INTERNAL_68f1a98d_4_k_cu_1657cc4a_35184cuda3std3__45__cpo5beginE
	.align		8
        /*0020*/ 	.dword	_ZN39_INTERNAL_68f1a98d_4_k_cu_1657cc4a_35184cuda3std3__45__cpo3endE
	.align		8
        /*0028*/ 	.dword	_ZN39_INTERNAL_68f1a98d_4_k_cu_1657cc4a_35184cuda3std3__45__cpo6cbeginE
	.align		8
        /*0030*/ 	.dword	_ZN39_INTERNAL_68f1a98d_4_k_cu_1657cc4a_35184cuda3std3__45__cpo4cendE
	.align		8
        /*0038*/ 	.dword	_ZN39_INTERNAL_68f1a98d_4_k_cu_1657cc4a_35184cuda3std3__441_GLOBAL__N__68f1a98d_4_k_cu_1657cc4a_35186ignoreE
	.align		8
        /*0040*/ 	.dword	_ZN39_INTERNAL_68f1a98d_4_k_cu_1657cc4a_35184cuda3std3__419piecewise_constructE
	.align		8
        /*0048*/ 	.dword	_ZN39_INTERNAL_68f1a98d_4_k_cu_1657cc4a_35184cuda3std3__48in_placeE
	.align		8
        /*0050*/ 	.dword	_ZN39_INTERNAL_68f1a98d_4_k_cu_1657cc4a_35184cuda3std6ranges3__45__cpo4swapE
	.align		8
        /*0058*/ 	.dword	_ZN39_INTERNAL_68f1a98d_4_k_cu_1657cc4a_35184cuda3std6ranges3__45__cpo9iter_moveE
	.align		8
        /*0060*/ 	.dword	_ZN39_INTERNAL_68f1a98d_4_k_cu_1657cc4a_35184cute7productE
	.align		8
        /*0068*/ 	.dword	_ZN39_INTERNAL_68f1a98d_4_k_cu_1657cc4a_35184cute1_E
	.align		8
        /*0070*/ 	.dword	$str$24
	.align		8
        /*0078*/ 	.dword	$str$25


//--------------------- .text._ZN7cutlass13device_kernelINS_4fmha6kernel28FmhaKernelTmaWarpSpecializedINS1_10collective30FmhaMainloopTmaWarpSpecializedINS_10bfloat16_tEffN4cute5tupleIJNS7_1CILi128EEESA_NS9_ILi80EEEEEENS8_IJiNS9_ILi1EEENS8_IJiiEEEEEESF_SF_NS4_14ResidualFusionEJNS2_6OptionILNS2_3TagE0ENS9_ILb1EEEEENSH_ILSI_2ESJ_EEEEENS4_15FmhaFwdEpilogueIS6_fNS8_IJNS9_ILi64EEESB_SA_EEEEENS2_23PersistentTileSchedulerEJSK_SL_EEEEEvNT_6ParamsE --------------------------
	.section	.text._ZN7cutlass13device_kernelINS_4fmha6kernel28FmhaKernelTmaWarpSpecializedINS1_10collective30FmhaMainloopTmaWarpSpecializedINS_10bfloat16_tEffN4cute5tupleIJNS7_1CILi128EEESA_NS9_ILi80EEEEEENS8_IJiNS9_ILi1EEENS8_IJiiEEEEEESF_SF_NS4_14ResidualFusionEJNS2_6OptionILNS2_3TagE0ENS9_ILb1EEEEENSH_ILSI_2ESJ_EEEEENS4_15FmhaFwdEpilogueIS6_fNS8_IJNS9_ILi64EEESB_SA_EEEEENS2_23PersistentTileSchedulerEJSK_SL_EEEEEvNT_6ParamsE,"ax",@progbits
	.align	128
.text._ZN7cutlass13device_kernelINS_4fmha6kernel28FmhaKernelTmaWarpSpecializedINS1_10collective30FmhaMainloopTmaWarpSpecializedINS_10bfloat16_tEffN4cute5tupleIJNS7_1CILi128EEESA_NS9_ILi80EEEEEENS8_IJiNS9_ILi1EEENS8_IJiiEEEEEESF_SF_NS4_14ResidualFusionEJNS2_6OptionILNS2_3TagE0ENS9_ILb1EEEEENSH_ILSI_2ESJ_EEEEENS4_15FmhaFwdEpilogueIS6_fNS8_IJNS9_ILi64EEESB_SA_EEEEENS2_23PersistentTileSchedulerEJSK_SL_EEEEEvNT_6ParamsE:
        .type           _ZN7cutlass13device_kernelINS_4fmha6kernel28FmhaKernelTmaWarpSpecializedINS1_10collective30FmhaMainloopTmaWarpSpecializedINS_10bfloat16_tEffN4cute5tupleIJNS7_1CILi128EEESA_NS9_ILi80EEEEEENS8_IJiNS9_ILi1EEENS8_IJiiEEEEEESF_SF_NS4_14ResidualFusionEJNS2_6OptionILNS2_3TagE0ENS9_ILb1EEEEENSH_ILSI_2ESJ_EEEEENS4_15FmhaFwdEpilogueIS6_fNS8_IJNS9_ILi64EEESB_SA_EEEEENS2_23PersistentTileSchedulerEJSK_SL_EEEEEvNT_6ParamsE,@function
        .size           _ZN7cutlass13device_kernelINS_4fmha6kernel28FmhaKernelTmaWarpSpecializedINS1_10collective30FmhaMainloopTmaWarpSpecializedINS_10bfloat16_tEffN4cute5tupleIJNS7_1CILi128EEESA_NS9_ILi80EEEEEENS8_IJiNS9_ILi1EEENS8_IJiiEEEEEESF_SF_NS4_14ResidualFusionEJNS2_6OptionILNS2_3TagE0ENS9_ILb1EEEEENSH_ILSI_2ESJ_EEEEENS4_15FmhaFwdEpilogueIS6_fNS8_IJNS9_ILi64EEESB_SA_EEEEENS2_23PersistentTileSchedulerEJSK_SL_EEEEEvNT_6ParamsE,(.L_x_151 - _ZN7cutlass13device_kernelINS_4fmha6kernel28FmhaKernelTmaWarpSpecializedINS1_10collective30FmhaMainloopTmaWarpSpecializedINS_10bfloat16_tEffN4cute5tupleIJNS7_1CILi128EEESA_NS9_ILi80EEEEEENS8_IJiNS9_ILi1EEENS8_IJiiEEEEEESF_SF_NS4_14ResidualFusionEJNS2_6OptionILNS2_3TagE0ENS9_ILb1EEEEENSH_ILSI_2ESJ_EEEEENS4_15FmhaFwdEpilogueIS6_fNS8_IJNS9_ILi64EEESB_SA_EEEEENS2_23PersistentTileSchedulerEJSK_SL_EEEEEvNT_6ParamsE)
        .other          _ZN7cutlass13device_kernelINS_4fmha6kernel28FmhaKernelTmaWarpSpecializedINS1_10collective30FmhaMainloopTmaWarpSpecializedINS_10bfloat16_tEffN4cute5tupleIJNS7_1CILi128EEESA_NS9_ILi80EEEEEENS8_IJiNS9_ILi1EEENS8_IJiiEEEEEESF_SF_NS4_14ResidualFusionEJNS2_6OptionILNS2_3TagE0ENS9_ILb1EEEEENSH_ILSI_2ESJ_EEEEENS4_15FmhaFwdEpilogueIS6_fNS8_IJNS9_ILi64EEESB_SA_EEEEENS2_23PersistentTileSchedulerEJSK_SL_EEEEEvNT_6ParamsE,@"STO_CUDA_ENTRY STV_DEFAULT"
_ZN7cutlass13device_kernelINS_4fmha6kernel28FmhaKernelTmaWarpSpecializedINS1_10collective30FmhaMainloopTmaWarpSpecializedINS_10bfloat16_tEffN4cute5tupleIJNS7_1CILi128EEESA_NS9_ILi80EEEEEENS8_IJiNS9_ILi1EEENS8_IJiiEEEEEESF_SF_NS4_14ResidualFusionEJNS2_6OptionILNS2_3TagE0ENS9_ILb1EEEEENSH_ILSI_2ESJ_EEEEENS4_15FmhaFwdEpilogueIS6_fNS8_IJNS9_ILi64EEESB_SA_EEEEENS2_23PersistentTileSchedulerEJSK_SL_EEEEEvNT_6ParamsE:
[----:B------:R-:W1:Y:S01]  /*0000*/  LDC R1, c[0x0][0x28] ;  /* 0x00000a00ff017b82 */ /* 0x000e620000000800 */
[----:B------:R-:W2:Y:S07]  /*0010*/  S2R R2, SR_TID.X ;  /* 0x0000000000027919 */ /* 0x000eae0000002100 */
[----:B------:R-:W3:Y:S01]  /*0020*/  S2UR UR6, SR_CTAID.X ;  /* 0x00000000000679c3 */ /* 0x000ee20000002500 */
[----:B------:R-:W-:Y:S01]  /*0030*/  ELECT P1, URZ, PT ;  /* 0x00000000003f782f */ /* 0x000fe20003820000 */
[----:B------:R-:W-:Y:S01]  /*0040*/  BSSY B0, `(.L_x_0) ;  /* 0x0000018000007945 */ /* 0x000fe20003800000 */
[----:B---3--:R-:W-:-:S02]  /*0050*/  MOV R17, UR6 ;  /* 0x0000000600117c02 */ /* 0x008fc40008000f00 */
[----:B--2---:R-:W-:-:S05]  /*0060*/  SHF.R.U32.HI R0, RZ, 0x5, R2 ;  /* 0x00000005ff007819 */ /* 0x004fca0000011602 */
[----:B------:R-:W2:Y:S02]  /*0070*/  SHFL.IDX PT, R3, R0, RZ, 0x1f ;  /* 0x00001fff00037589 */ /* 0x000ea400000e0000 */
[----:B--2---:R-:W-:Y:S02]  /*0080*/  R2UR UR4, R3 ;  /* 0x00000000030472ca */ /* 0x004fe400000e0000 */
[----:B------:R-:W-:-:S06]  /*0090*/  SHF.R.U32.HI R3, RZ, 0x7, R2 ;  /* 0x00000007ff037819 */ /* 0x000fcc0000011602 */
[----:B------:R-:W2:Y:S05]  /*00a0*/  SHFL.IDX PT, R3, R3, RZ, 0x1f ;  /* 0x00001fff03037589 */ /* 0x000eaa00000e0000 */
[----:B------:R-:W-:Y:S02]  /*00b0*/  USHF.R.S32.HI UR5, URZ, 0x1f, UR4 ;  /* 0x0000001f3f057899 */ /* 0x000fe40008011404 */
[----:B------:R-:W-:Y:S02]  /*00c0*/  ISETP.EQ.AND P2, PT, RZ, UR4, P1 ;  /* 0x00000004ff007c0c */ /* 0x000fe40008f42270 */
[----:B------:R-:W-:-:S04]  /*00d0*/  ULEA.HI UR5, UR5, UR4, URZ, 0x2 ;  /* 0x0000000405057291 */ /* 0x000fc8000f8f103f */
[----:B------:R-:W-:-:S04]  /*00e0*/  ULOP3.LUT UR5, UR5, 0xfffffffc, URZ, 0xc0, !UPT ;  /* 0xfffffffc05057892 */ /* 0x000fc8000f8ec03f */
[----:B------:R-:W-:-:S03]  /*00f0*/  UIADD3 UR5, UR4, -UR5, URZ ;  /* 0x8000000504057290 */ /* 0x000fc6000fffe03f */
[----:B-1----:R-:W-:Y:S09]  /*0100*/  @!P2 BRA `(.L_x_1) ;  /* 0x00000000002ca947 */ /* 0x002ff20003800000 */
[----:B------:R-:W-:Y:S02]  /*0110*/  ULDC.64 UR6, c[0x0][0x198] ;  /* 0x0000660000067ab9 */ /* 0x000fe40000000a00 */
[----:B------:R-:W-:Y:S02]  /*0120*/  UIADD3 UR8, UP0, UR6, 0xf0, URZ ;  /* 0x000000f006087890 */ /* 0x000fe4000ff1e03f */
[----:B------:R-:W-:Y:S02]  /*0130*/  UIADD3 UR10, UP1, UR6, 0x1f0, URZ ;  /* 0x000001f0060a7890 */ /* 0x000fe4000ff3e03f */
[----:B------:R-:W-:Y:S02]  /*0140*/  UIADD3 UR6, UP2, UR6, 0x2f0, URZ ;  /* 0x000002f006067890 */ /* 0x000fe4000ff5e03f */
[----:B------:R-:W-:Y:S02]  /*0150*/  UIADD3.X UR9, URZ, UR7, URZ, UP0, !UPT ;  /* 0x000000073f097290 */ /* 0x000fe400087fe43f */
[----:B------:R-:W-:-:S02]  /*0160*/  UIADD3.X UR11, URZ, UR7, URZ, UP1, !UPT ;  /* 0x000000073f0b7290 */ /* 0x000fc40008ffe43f */
[----:B------:R-:W-:-:S05]  /*0170*/  UIADD3.X UR7, URZ, UR7, URZ, UP2, !UPT ;  /* 0x000000073f077290 */ /* 0x000fca00097fe43f */
[----:B------:R1:W-:Y:S02]  /*0180*/  UTMACCTL.PF [UR8] ;  /* 0x00000000080079b9 */ /* 0x0003e40008040000 */
[----:B------:R1:W-:Y:S02]  /*0190*/  UTMACCTL.PF [UR10] ;  /* 0x000000000a0079b9 */ /* 0x0003e40008040000 */
[----:B------:R1:W-:Y:S02]  /*01a0*/  UTMACCTL.PF [UR6] ;  /* 0x00000000060079b9 */ /* 0x0003e40008040000 */
[----:B-1----:R-:W-:Y:S01]  /*01b0*/  NOP ;  /* 0x0000000000007918 */ /* 0x002fe20000000000 */
.L_x_1:
[----:B------:R-:W-:Y:S05]  /*01c0*/  BSYNC B0 ;  /* 0x0000000000007941 */ /* 0x000fea0003800000 */
.L_x_0:
[----:B------:R-:W1:Y:S01]  /*01d0*/  SHFL.IDX PT, R4, R0, RZ, 0x1f ;  /* 0x00001fff00047589 */ /* 0x000e6200000e0000 */
[----:B--2---:R-:W-:Y:S01]  /*01e0*/  R2UR UR52, R3 ;  /* 0x00000000033472ca */ /* 0x004fe200000e0000 */
[----:B------:R-:W-:Y:S02]  /*01f0*/  UISETP.NE.AND UP0, UPT, UR5, 0x1, UPT ;  /* 0x000000010500788c */ /* 0x000fe4000bf05270 */
[----:B------:R-:W-:-:S10]  /*0200*/  UISETP.NE.AND UP1, UPT, UR5, 0x2, UPT ;  /* 0x000000020500788c */ /* 0x000fd4000bf25270 */
[----:B------:R-:W-:Y:S02]  /*0210*/  UIADD3 UR10, UR52, -0x1, URZ ;  /* 0xffffffff340a7890 */ /* 0x000fe4000fffe03f */
[----:B------:R-:W-:Y:S02]  /*0220*/  UISETP.EQ.AND UP2, UPT, UR52, URZ, !UP0 ;  /* 0x0000003f3400728c */ /* 0x000fe4000c742270 */
[----:B------:R-:W-:Y:S02]  /*0230*/  UISETP.EQ.AND UP3, UPT, UR52, URZ, !UP1 ;  /* 0x0000003f3400728c */ /* 0x000fe4000cf62270 */
[----:B------:R-:W-:Y:S02]  /*0240*/  UISETP.GE.U32.AND UP4, UPT, UR10, 0x4, UPT ;  /* 0x000000040a00788c */ /* 0x000fe4000bf86070 */
[----:B------:R-:W-:Y:S01]  /*0250*/  USEL UR51, URZ, 0x1, !UP2 ;  /* 0x000000013f337887 */ /* 0x000fe2000d000000 */
[----:B-1----:R-:W-:Y:S01]  /*0260*/  ISETP.NE.AND P0, PT, R4, RZ, PT ;  /* 0x000000ff0400720c */ /* 0x002fe20003f05270 */
[----:B------:R-:W-:Y:S01]  /*0270*/  USEL UR50, URZ, 0x1, !UP3 ;  /* 0x000000013f327887 */ /* 0x000fe2000d800000 */
[----:B------:R-:W-:Y:S01]  /*0280*/  MOV R4, UR5 ;  /* 0x0000000500047c02 */ /* 0x000fe20008000f00 */
[----:B------:R-:W-:-:S02]  /*0290*/  USEL UR51, UR51, 0x2, UP4 ;  /* 0x0000000233337887 */ /* 0x000fc4000a000000 */
[----:B------:R-:W-:-:S08]  /*02a0*/  USEL UR50, UR50, 0x2, UP4 ;  /* 0x0000000232327887 */ /* 0x000fd0000a000000 */
[----:B------:R-:W-:Y:S05]  /*02b0*/  @P0 BRA `(.L_x_2) ;  /* 0x0000000000480947 */ /* 0x000fea0003800000 */
[----:B------:R-:W1:Y:S01]  /*02c0*/  S2UR UR8, SR_CgaCtaId ;  /* 0x00000000000879c3 */ /* 0x000e620000008800 */
[----:B------:R-:W-:Y:S01]  /*02d0*/  UMOV UR4, 0x400 ;  /* 0x0000040000047882 */ /* 0x000fe20000000000 */
[----:B------:R-:W-:Y:S01]  /*02e0*/  UMOV UR5, 0x1 ;  /* 0x0000000100057882 */ /* 0x000fe20000000000 */
[----:B------:R-:W-:Y:S01]  /*02f0*/  UMOV UR6, 0x80 ;  /* 0x0000008000067882 */ /* 0x000fe20000000000 */
[----:B------:R-:W-:Y:S01]  /*0300*/  ELECT P0, URZ, PT ;  /* 0x00000000003f782f */ /* 0x000fe20003800000 */
[----:B------:R-:W-:-:S04]  /*0310*/  UIADD3 UR6, -UR6, 0x100000, URZ ;  /* 0x0010000006067890 */ /* 0x000fc8000fffe13f */
[----:B------:R-:W-:Y:S02]  /*0320*/  USHF.L.U32 UR7, UR6, 0xb, URZ ;  /* 0x0000000b06077899 */ /* 0x000fe4000800063f */
[----:B------:R-:W-:Y:S02]  /*0330*/  USHF.L.U32 UR6, UR6, 0x1, URZ ;  /* 0x0000000106067899 */ /* 0x000fe4000800063f */
[----:B-1----:R-:W-:Y:S02]  /*0340*/  ULEA UR8, UR8, UR4, 0x18 ;  /* 0x0000000408087291 */ /* 0x002fe4000f8ec03f */
[----:B------:R-:W-:-:S04]  /*0350*/  UIADD3 UR4, -UR5, 0x100000, URZ ;  /* 0x0010000005047890 */ /* 0x000fc8000fffe13f */
[----:B------:R-:W-:Y:S02]  /*0360*/  USHF.L.U32 UR5, UR4, 0xb, URZ ;  /* 0x0000000b04057899 */ /* 0x000fe4000800063f */
[----:B------:R-:W-:Y:S01]  /*0370*/  USHF.L.U32 UR4, UR4, 0x1, URZ ;  /* 0x0000000104047899 */ /* 0x000fe2000800063f */
[----:B------:R-:W1:Y:S11]  /*0380*/  FENCE.VIEW.ASYNC.S ;  /* 0x00000000000073c6 */ /* 0x000e760000000000 */
[----:B-1----:R1:W2:Y:S01]  /*0390*/  SYNCS.EXCH.64 URZ, [UR8+0x20250], UR4 ;  /* 0x02025004083f75b2 */ /* 0x0022a20008000100 */
[----:B------:R1:W3:Y:S01]  /*03a0*/  SYNCS.EXCH.64 URZ, [UR8+0x20260], UR6 ;  /* 0x02026006083f75b2 */ /* 0x0002e20008000100 */
[----:B------:R1:W4:Y:S01]  /*03b0*/  SYNCS.EXCH.64 URZ, [UR8+0x20258], UR4 ;  /* 0x02025804083f75b2 */ /* 0x0003220008000100 */
[----:B------:R1:W1:Y:S01]  /*03c0*/  SYNCS.EXCH.64 URZ, [UR8+0x20268], UR6 ;  /* 0x02026806083f75b2 */ /* 0x0002620008000100 */
[----:B------:R-:W-:Y:S01]  /*03d0*/  NOP ;  /* 0x0000000000007918 */ /* 0x000fe20000000000 */
.L_x_2:
[----:B------:R-:W5:Y:S01]  /*03e0*/  SHFL.IDX PT, R3, R0, RZ, 0x1f ;  /* 0x00001fff00037589 */ /* 0x000f6200000e0000 */
[----:B------:R-:W-:Y:S01]  /*03f0*/  NOP ;  /* 0x0000000000007918 */ /* 0x000fe20000000000 */
[----:B-----5:R-:W-:-:S13]  /*0400*/  ISETP.NE.AND P0, PT, R3, RZ, PT ;  /* 0x000000ff0300720c */ /* 0x020fda0003f05270 */
[----:B------:R-:W-:Y:S05]  /*0410*/  @P0 BRA `(.L_x_3) ;  /* 0x0000000000600947 */ /* 0x000fea0003800000 */
[----:B-1----:R-:W1:Y:S01]  /*0420*/  S2UR UR5, SR_CgaCtaId ;  /* 0x00000000000579c3 */ /* 0x002e620000008800 */
[----:B------:R-:W-:Y:S01]  /*0430*/  UMOV UR4, 0x400 ;  /* 0x0000040000047882 */ /* 0x000fe20000000000 */
[----:B------:R-:W-:Y:S01]  /*0440*/  UMOV UR6, 0x1 ;  /* 0x0000000100067882 */ /* 0x000fe20000000000 */
[----:B------:R-:W-:Y:S01]  /*0450*/  UMOV UR9, 0x100 ;  /* 0x0000010000097882 */ /* 0x000fe20000000000 */
[----:B------:R-:W-:-:S04]  /*0460*/  UIADD3 UR6, -UR6, 0x100000, URZ ;  /* 0x0010000006067890 */ /* 0x000fc8000fffe13f */
[----:B------:R-:W-:Y:S02]  /*0470*/  USHF.L.U32 UR7, UR6, 0xb, URZ ;  /* 0x0000000b06077899 */ /* 0x000fe4000800063f */
[----:B------:R-:W-:Y:S01]  /*0480*/  USHF.L.U32 UR6, UR6, 0x1, URZ ;  /* 0x0000000106067899 */ /* 0x000fe2000800063f */
[----:B------:R-:W-:Y:S01]  /*0490*/  ELECT P0, URZ, PT ;  /* 0x00000000003f782f */ /* 0x000fe20003800000 */
[----:B-1----:R-:W-:Y:S02]  /*04a0*/  ULEA UR8, UR5, UR4, 0x18 ;  /* 0x0000000405087291 */ /* 0x002fe4000f8ec03f */
[----:B------:R-:W-:-:S04]  /*04b0*/  UIADD3 UR4, -UR9, 0x100000, URZ ;  /* 0x0010000009047890 */ /* 0x000fc8000fffe13f */
[----:B------:R-:W-:Y:S02]  /*04c0*/  USHF.L.U32 UR5, UR4, 0xb, URZ ;  /* 0x0000000b04057899 */ /* 0x000fe4000800063f */
[----:B------:R-:W-:Y:S01]  /*04d0*/  USHF.L.U32 UR4, UR4, 0x1, URZ ;  /* 0x0000000104047899 */ /* 0x000fe2000800063f */
[----:B------:R-:W1:Y:S03]  /*04e0*/  FENCE.VIEW.ASYNC.S ;  /* 0x00000000000073c6 */ /* 0x000e660000000000 */
[----:B-1----:R1:W1:Y:S08]  /*04f0*/  SYNCS.EXCH.64 URZ, [UR8+0x20200], UR6 ;  /* 0x02020006083f75b2 */ /* 0x0022700008000100 */
[----:B------:R1:W1:Y:S01]  /*0500*/  SYNCS.EXCH.64 URZ, [UR8+0x20228], UR4 ;  /* 0x02022804083f75b2 */ /* 0x0002620008000100 */
        /* <DEDUP_REMOVED lines=8> */
[----:B------:R-:W-:Y:S01]  /*0590*/  NOP ;  /* 0x0000000000007918 */ /* 0x000fe20000000000 */
.L_x_3:
        /* <DEDUP_REMOVED lines=21> */
[----:B------:R-:W-:Y:S01]  /*06f0*/  NOP ;  /* 0x0000000000007918 */ /* 0x000fe20000000000 */
.L_x_4:
[----:B------:R-:W5:Y:S01]  /*0700*/  SHFL.IDX PT, R3, R0, RZ, 0x1f ;  /* 0x00001fff00037589 */ /* 0x000f6200000e0000 */
[----:B------:R-:W-:Y:S01]  /*0710*/  ELECT P0, URZ, PT ;  /* 0x00000000003f782f */ /* 0x000fe20003800000 */
[----:B------:R-:W-:Y:S01]  /*0720*/  NOP ;  /* 0x0000000000007918 */ /* 0x000fe20000000000 */
[----:B-1----:R-:W-:Y:S02]  /*0730*/  UMOV UR4, 0x80 ;  /* 0x0000008000047882 */ /* 0x002fe40000000000 */
[C---:B-----5:R-:W-:Y:S02]  /*0740*/  ISETP.NE.OR P0, PT, R3.reuse, RZ, !P0 ;  /* 0x000000ff0300720c */ /* 0x060fe40004705670 */
[----:B------:R-:W-:-:S11]  /*0750*/  ISETP.NE.AND P3, PT, R3, RZ, PT ;  /* 0x000000ff0300720c */ /* 0x000fd60003f65270 */
[----:B------:R-:W-:Y:S01]  /*0760*/  VOTEU.ALL UP2, P0 ;  /* 0x00000000003f7886 */ /* 0x000fe20000040000 */
[----:B------:R-:W-:Y:S01]  /*0770*/  VOTEU.ALL UP3, P0 ;  /* 0x00000000003f7886 */ /* 0x000fe20000060000 */
[----:B------:R-:W-:Y:S01]  /*0780*/  VOTEU.ALL UP4, P0 ;  /* 0x00000000003f7886 */ /* 0x000fe20000080000 */
[----:B------:R-:W-:Y:S02]  /*0790*/  VOTEU.ALL UP5, P0 ;  /* 0x00000000003f7886 */ /* 0x000fe400000a0000 */
[----:B------:R-:W1:Y:S01]  /*07a0*/  @!UP2 S2UR UR7, SR_CgaCtaId ;  /* 0x000000000007a9c3 */ /* 0x000e620000008800 */
[----:B------:R-:W-:Y:S01]  /*07b0*/  @!UP2 UMOV UR6, 0x400 ;  /* 0x000004000006a882 */ /* 0x000fe20000000000 */
[----:B------:R-:W-:-:S04]  /*07c0*/  @!UP2 UIADD3 UR4, -UR4, 0x100000, URZ ;  /* 0x001000000404a890 */ /* 0x000fc8000fffe13f */
[----:B------:R-:W-:Y:S02]  /*07d0*/  @!UP2 USHF.L.U32 UR5, UR4, 0xb, URZ ;  /* 0x0000000b0405a899 */ /* 0x000fe4000800063f */
[----:B------:R-:W-:Y:S02]  /*07e0*/  @!UP2 USHF.L.U32 UR4, UR4, 0x1, URZ ;  /* 0x000000010404a899 */ /* 0x000fe4000800063f */
[----:B-1----:R-:W-:Y:S01]  /*07f0*/  @!UP2 ULEA UR6, UR7, UR6, 0x18 ;  /* 0x000000060706a291 */ /* 0x002fe2000f8ec03f */
[----:B------:R-:W-:Y:S01]  /*0800*/  VOTEU.ALL UP2, P0 ;  /* 0x00000000003f7886 */ /* 0x000fe20000040000 */
[----:B------:R-:W1:Y:S10]  /*0810*/  FENCE.VIEW.ASYNC.S ;  /* 0x00000000000073c6 */ /* 0x000e740000000000 */
[----:B-1----:R1:W1:Y:S01]  /*0820*/  @!UP2 SYNCS.EXCH.64 URZ, [UR6+0x20290], UR4 ;  /* 0x02029004063fa5b2 */ /* 0x0022620008000100 */
[----:B------:R1:W1:Y:S01]  /*0830*/  @!UP3 SYNCS.EXCH.64 URZ, [UR6+0x20298], UR4 ;  /* 0x02029804063fb5b2 */ /* 0x0002620008000100 */
[----:B------:R1:W1:Y:S01]  /*0840*/  @!UP4 SYNCS.EXCH.64 URZ, [UR6+0x202a0], UR4 ;  /* 0x0202a004063fc5b2 */ /* 0x0002620008000100 */
[----:B------:R1:W1:Y:S01]  /*0850*/  @!UP5 SYNCS.EXCH.64 URZ, [UR6+0x202a8], UR4 ;  /* 0x0202a804063fd5b2 */ /* 0x0002620008000100 */
[----:B------:R-:W-:Y:S01]  /*0860*/  NOP ;  /* 0x0000000000007918 */ /* 0x000fe20000000000 */
[----:B------:R-:W-:Y:S05]  /*0870*/  @P3 BRA `(.L_x_5) ;  /* 0x0000000000583947 */ /* 0x000fea0003800000 */
[----:B-1----:R-:W1:Y:S01]  /*0880*/  S2UR UR5, SR_CgaCtaId ;  /* 0x00000000000579c3 */ /* 0x002e620000008800 */
[----:B------:R-:W-:Y:S01]  /*0890*/  UMOV UR4, 0x400 ;  /* 0x0000040000047882 */ /* 0x000fe20000000000 */
[----:B------:R-:W-:Y:S01]  /*08a0*/  UMOV UR6, 0x20 ;  /* 0x0000002000067882 */ /* 0x000fe20000000000 */
[----:B------:R-:W-:Y:S01]  /*08b0*/  UMOV UR7, 0x80 ;  /* 0x0000008000077882 */ /* 0x000fe20000000000 */
[----:B------:R-:W-:Y:S01]  /*08c0*/  ELECT P0, URZ, PT ;  /* 0x00000000003f782f */ /* 0x000fe20003800000 */
[----:B-1----:R-:W-:Y:S02]  /*08d0*/  ULEA UR8, UR5, UR4, 0x18 ;  /* 0x0000000405087291 */ /* 0x002fe4000f8ec03f */
[----:B------:R-:W-:-:S04]  /*08e0*/  UIADD3 UR4, -UR6, 0x100000, URZ ;  /* 0x0010000006047890 */ /* 0x000fc8000fffe13f */
[----:B------:R-:W-:Y:S02]  /*08f0*/  USHF.L.U32 UR5, UR4, 0xb, URZ ;  /* 0x0000000b04057899 */ /* 0x000fe4000800063f */
[----:B------:R-:W-:Y:S02]  /*0900*/  USHF.L.U32 UR4, UR4, 0x1, URZ ;  /* 0x0000000104047899 */ /* 0x000fe4000800063f */
        /* <DEDUP_REMOVED lines=13> */
.L_x_5:
[----:B------:R-:W-:Y:S01]  /*09e0*/  VOTEU.ANY UP2, P2 ;  /* 0x00000000003f7886 */ /* 0x000fe20001040100 */
[----:B-1----:R-:W-:Y:S01]  /*09f0*/  UMOV UR4, 0x40 ;  /* 0x0000004000047882 */ /* 0x002fe20000000000 */
[----:B------:R-:W-:Y:S01]  /*0a00*/  ISETP.NE.AND P3, PT, RZ, UR52, PT ;  /* 0x00000034ff007c0c */ /* 0x000fe2000bf65270 */
[----:B------:R-:W-:Y:S01]  /*0a10*/  NOP ;  /* 0x0000000000007918 */ /* 0x000fe20000000000 */
[----:B------:R-:W-:Y:S01]  /*0a20*/  ISETP.EQ.AND P0, PT, R4, 0x2, P1 ;  /* 0x000000020400780c */ /* 0x000fe20000f02270 */
[----:B------:R-:W1:Y:S01]  /*0a30*/  @UP2 S2UR UR7, SR_CgaCtaId ;  /* 0x00000000000729c3 */ /* 0x000e620000008800 */
[----:B------:R-:W-:Y:S01]  /*0a40*/  @UP2 UMOV UR6, 0x400 ;  /* 0x0000040000062882 */ /* 0x000fe20000000000 */
[----:B------:R-:W-:-:S04]  /*0a50*/  @UP2 UIADD3 UR4, -UR4, 0x100000, URZ ;  /* 0x0010000004042890 */ /* 0x000fc8000fffe13f */
[----:B------:R-:W-:Y:S02]  /*0a60*/  @UP2 USHF.L.U32 UR5, UR4, 0xb, URZ ;  /* 0x0000000b04052899 */ /* 0x000fe4000800063f */
[----:B------:R-:W-:Y:S02]  /*0a70*/  @UP2 USHF.L.U32 UR4, UR4, 0x1, URZ ;  /* 0x0000000104042899 */ /* 0x000fe4000800063f */
[----:B-1----:R-:W-:Y:S01]  /*0a80*/  @UP2 ULEA UR6, UR7, UR6, 0x18 ;  /* 0x0000000607062291 */ /* 0x002fe2000f8ec03f */
[----:B------:R-:W-:Y:S01]  /*0a90*/  VOTEU.ANY UP2, P2 ;  /* 0x00000000003f7886 */ /* 0x000fe20001040100 */
[----:B------:R-:W-:Y:S01]  /*0aa0*/  ISETP.EQ.AND P2, PT, R4, 0x1, P1 ;  /* 0x000000010400780c */ /* 0x000fe20000f42270 */
[----:B------:R-:W1:Y:S09]  /*0ab0*/  FENCE.VIEW.ASYNC.S ;  /* 0x00000000000073c6 */ /* 0x000e720000000000 */
[----:B-1----:R1:W2:Y:S01]  /*0ac0*/  @UP2 SYNCS.EXCH.64 URZ, [UR6+0x202b0], UR4 ;  /* 0x0202b004063f25b2 */ /* 0x0022a20008000100 */
[----:B------:R-:W-:Y:S01]  /*0ad0*/  NOP ;  /* 0x0000000000007918 */ /* 0x000fe20000000000 */
[----:B--234-:R-:W-:Y:S06]  /*0ae0*/  BAR.SYNC.DEFER_BLOCKING 0x0 ;  /* 0x0000000000007b1d */ /* 0x01cfec0000010000 */
[----:B------:R-:W-:Y:S05]  /*0af0*/  @!P3 BRA `(.L_x_6) ;  /* 0x000000d000b4b947 */ /* 0x000fea0003800000 */
[----:B------:R-:W-:-:S06]  /*0b00*/  UISETP.GT.U32.AND UP0, UPT, UR10, 0x3, UPT ;  /* 0x000000030a00788c */ /* 0x000fcc000bf04070 */
[----:B------:R-:W-:-:S13]  /*0b10*/  PLOP3.LUT P0, PT, PT, PT, UP0, 0x80, 0x0 ;  /* 0x000000000000781c */ /* 0x000fda0003f0f008 */
[----:B-1----:R-:W-:Y:S05]  /*0b20*/  @P0 EXIT ;  /* 0x000000000000094d */ /* 0x002fea0003800000 */
.L_x_7:
[----:B------:R-:W-:-:S08]  /*0b30*/  NOP ;  /* 0x0000000000007918 */ /* 0x000fd00000000000 */
[----:B------:R-:W1:Y:S02]  /*0b40*/  USETMAXREG.TRY_ALLOC.CTAPOOL UP0, 0xf0 ;  /* 0x000000f0000079c8 */ /* 0x000e640008000600 */
[----:B-1----:R-:W-:-:S13]  /*0b50*/  PLOP3.LUT P0, PT, PT, PT, UP0, 0x80, 0x0 ;  /* 0x000000000000781c */ /* 0x002fda0003f0f008 */
[----:B------:R-:W-:Y:S05]  /*0b60*/  @!P0 BRA `(.L_x_7) ;  /* 0xfffffffc00f08947 */ /* 0x000fea000383ffff */
[----:B------:R-:W-:Y:S02]  /*0b70*/  ULDC UR4, c[0x0][0xa00] ;  /* 0x0002800000047ab9 */ /* 0x000fe40000000800 */
[----:B------:R-:W-:-:S13]  /*0b80*/  ISETP.GE.AND P0, PT, R17, UR4, PT ;  /* 0x0000000411007c0c */ /* 0x000fda000bf06270 */
[----:B------:R-:W-:Y:S05]  /*0b90*/  @P0 EXIT ;  /* 0x000000000000094d */ /* 0x000fea0003800000 */
[----:B------:R-:W1:Y:S01]  /*0ba0*/  S2UR UR4, SR_CgaCtaId ;  /* 0x00000000000479c3 */ /* 0x000e620000008800 */
[----:B------:R-:W-:Y:S01]  /*0bb0*/  SHF.R.S32.HI R3, RZ, 0x1f, R2 ;  /* 0x0000001fff037819 */ /* 0x000fe20000011402 */
[----:B------:R-:W-:Y:S01]  /*0bc0*/  UMOV UR36, 0x400 ;  /* 0x0000040000247882 */ /* 0x000fe20000000000 */
[----:B------:R-:W-:Y:S01]  /*0bd0*/  UISETP.NE.AND UP0, UPT, UR52, 0x1, UPT ;  /* 0x000000013400788c */ /* 0x000fe2000bf05270 */
[----:B------:R-:W-:Y:S01]  /*0be0*/  IMAD.MOV.U32 R18, RZ, RZ, RZ ;  /* 0x000000ffff127224 */ /* 0x000fe200078e00ff */
[----:B------:R-:W-:Y:S01]  /*0bf0*/  LEA.HI R3, R3, R2, RZ, 0x7 ;  /* 0x0000000203037211 */ /* 0x000fe200078f38ff */
[----:B------:R-:W-:Y:S02]  /*0c00*/  ULOP3.LUT UR49, UR51, 0x1, URZ, 0xfc, !UPT ;  /* 0x0000000133317892 */ /* 0x000fe4000f8efc3f */
[----:B------:R-:W-:Y:S01]  /*0c10*/  UP2UR UR5, UPR, URZ, 0x1 ;  /* 0x000000013f057883 */ /* 0x000fe20008000000 */
[----:B------:R-:W-:Y:S01]  /*0c20*/  LOP3.LUT R3, R3, 0xffffff80, RZ, 0xc0, !PT ;  /* 0xffffff8003037812 */ /* 0x000fe200078ec0ff */
[----:B------:R-:W-:Y:S01]  /*0c30*/  USEL UR6, URZ, 0x1, UP0 ;  /* 0x000000013f067887 */ /* 0x000fe20008000000 */
[----:B------:R-:W-:Y:S01]  /*0c40*/  ULDC.64 UR54, c[0x0][0x198] ;  /* 0x0000660000367ab9 */ /* 0x000fe20000000a00 */
[----:B------:R-:W-:-:S02]  /*0c50*/  UMOV UR47, URZ ;  /* 0x0000003f002f7c82 */ /* 0x000fc40008000000 */
[----:B------:R-:W-:Y:S01]  /*0c60*/  IMAD.IADD R3, R2, 0x1, -R3 ;  /* 0x0000000102037824 */ /* 0x000fe200078e0a03 */
[----:B------:R-:W-:Y:S01]  /*0c70*/  UMOV UR46, URZ ;  /* 0x0000003f002e7c82 */ /* 0x000fe20008000000 */
[----:B------:R-:W-:Y:S01]  /*0c80*/  MOV R19, UR6 ;  /* 0x0000000600137c02 */ /* 0x000fe20008000f00 */
[----:B------:R-:W-:Y:S01]  /*0c90*/  UMOV UR53, URZ ;  /* 0x0000003f00357c82 */ /* 0x000fe20008000000 */
[----:B------:R-:W-:Y:S01]  /*0ca0*/  ULDC.64 UR56, c[0x0][0x208] ;  /* 0x0000820000387ab9 */ /* 0x000fe20000000a00 */
[----:B------:R-:W-:-:S04]  /*0cb0*/  SHF.R.S32.HI R0, RZ, 0x1f, R3 ;  /* 0x0000001fff007819 */ /* 0x000fc80000011403 */
[----:B------:R-:W-:Y:S01]  /*0cc0*/  LEA.HI R0, R0, R3, RZ, 0x2 ;  /* 0x0000000300007211 */ /* 0x000fe200078f10ff */
[----:B-1----:R-:W-:-:S03]  /*0cd0*/  ULEA UR36, UR4, UR36, 0x18 ;  /* 0x0000002404247291 */ /* 0x002fc6000f8ec03f */
[----:B------:R-:W-:Y:S01]  /*0ce0*/  LOP3.LUT R0, R0, 0x7ffffffc, RZ, 0xc0, !PT ;  /* 0x7ffffffc00007812 */ /* 0x000fe200078ec0ff */
[----:B------:R-:W-:Y:S02]  /*0cf0*/  UIADD3 UR4, UR36, 0x5000, URZ ;  /* 0x0000500024047890 */ /* 0x000fe4000fffe03f */
[----:B------:R-:W-:Y:S01]  /*0d00*/  USHF.R.U32.HI UR5, URZ, 0x4, UR36 ;  /* 0x000000043f057899 */ /* 0x000fe20008011624 */
[----:B------:R-:W-:Y:S01]  /*0d10*/  IADD3 R0, R3, -R0, RZ ;  /* 0x8000000003007210 */ /* 0x000fe20007ffe0ff */
[----:B------:R-:W-:Y:S02]  /*0d20*/  USHF.R.U32.HI UR4, URZ, 0x4, UR4 ;  /* 0x000000043f047899 */ /* 0x000fe40008011604 */
[----:B------:R-:W-:Y:S02]  /*0d30*/  ULOP3.LUT UR5, UR5, 0x3fff, URZ, 0xc0, !UPT ;  /* 0x00003fff05057892 */ /* 0x000fe4000f8ec03f */
[----:B------:R-:W-:Y:S01]  /*0d40*/  ULOP3.LUT UR48, UR4, 0x3fff, URZ, 0xc0, !UPT ;  /* 0x00003fff04307892 */ /* 0x000fe2000f8ec03f */
[----:B------:R-:W-:Y:S01]  /*0d50*/  IMAD.SHL.U32 R22, R0, 0x2, RZ ;  /* 0x0000000200167824 */ /* 0x000fe200078e00ff */
[----:B------:R-:W-:-:S02]  /*0d60*/  ULOP3.LUT UR38, UR5, 0x10000, URZ, 0xfc, !UPT ;  /* 0x0001000005267892 */ /* 0x000fc4000f8efc3f */
[----:B------:R-:W-:-:S12]  /*0d70*/  ULOP3.LUT UR37, UR48, 0x10000, URZ, 0xfc, !UPT ;  /* 0x0001000030257892 */ /* 0x000fd8000f8efc3f */
.L_x_81:
[----:B------:R-:W-:Y:S01]  /*0d80*/  ULDC UR8, c[0x0][0xa04] ;  /* 0x0002810000087ab9 */ /* 0x000fe20000000800 */
[----:B------:R-:W-:Y:S01]  /*0d90*/  R2UR UR45, R17 ;  /* 0x00000000112d72ca */ /* 0x000fe200000e0000 */
[----:B------:R-:W-:Y:S01]  /*0da0*/  UISETP.NE.AND UP0, UPT, UR8, 0x1, UPT ;  /* 0x000000010800788c */ /* 0x000fe2000bf05270 */
[----:B------:R-:W-:Y:S01]  /*0db0*/  ULDC UR4, c[0x0][0xa10] ;  /* 0x0002840000047ab9 */ /* 0x000fe20000000800 */
[----:B------:R-:W-:Y:S01]  /*0dc0*/  ULDC UR44, c[0x0][0xa1c] ;  /* 0x00028700002c7ab9 */ /* 0x000fe20000000800 */
[----:B------:R-:W-:Y:S02]  /*0dd0*/  UISETP.NE.AND UP1, UPT, UR4, 0x1, UPT ;  /* 0x000000010400788c */ /* 0x000fe4000bf25270 */
[----:B------:R-:W-:-:S06]  /*0de0*/  UISETP.NE.AND UP2, UPT, UR52, 0x1, UPT ;  /* 0x000000013400788c */ /* 0x000fcc000bf45270 */
[----:B------:R-:W-:Y:S01]  /*0df0*/  @UP0 ULDC.64 UR6, c[0x0][0xa08] ;  /* 0x0002820000060ab9 */ /* 0x000fe20000000a00 */
[----:B------:R-:W-:Y:S01]  /*0e00*/  PLOP3.LUT P0, PT, PT, PT, UP2, 0x80, 0x0 ;  /* 0x000000000000781c */ /* 0x000fe20003f0f028 */
[----:B------:R-:W-:-:S03]  /*0e10*/  UIMAD.WIDE.U32 UR4, UR45, UR6, URZ ;  /* 0x000000062d0472a5 */ /* 0x000fc6000f8e003f */
[----:B------:R-:W-:Y:S01]  /*0e20*/  @UP1 ULDC UR6, c[0x0][0xa18] ;  /* 0x0002860000061ab9 */ /* 0x000fe20000000800 */
[----:B------:R-:W-:Y:S02]  /*0e30*/  @UP0 USHF.R.U32.HI UR45, URZ, UR7, UR5 ;  /* 0x000000073f2d0299 */ /* 0x000fe40008011605 */
[----:B------:R-:W-:Y:S01]  /*0e40*/  UISETP.NE.AND UP0, UPT, UR44, 0x1, UPT ;  /* 0x000000012c00788c */ /* 0x000fe2000bf05270 */
[----:B------:R-:W-:Y:S02]  /*0e50*/  @UP1 ULDC UR4, c[0x0][0xa14] ;  /* 0x0002850000041ab9 */ /* 0x000fe40000000800 */
[----:B------:R-:W-:Y:S02]  /*0e60*/  UIMAD.WIDE.U32 UR4, UR45, UR4, URZ ;  /* 0x000000042d0472a5 */ /* 0x000fe4000f8e003f */
[----:B------:R-:W-:Y:S01]  /*0e70*/  IADD3 R0, RZ, -UR45, RZ ;  /* 0x8000002dff007c10 */ /* 0x000fe2000fffe0ff */
[----:B------:R-:W-:Y:S01]  /*0e80*/  UMOV UR39, UR45 ;  /* 0x0000002d00277c82 */ /* 0x000fe20008000000 */
[----:B------:R-:W-:-:S03]  /*0e90*/  @UP1 USHF.R.U32.HI UR39, URZ, UR6, UR5 ;  /* 0x000000063f271299 */ /* 0x000fc60008011605 */
[----:B------:R-:W-:Y:S01]  /*0ea0*/  IMAD R0, R0, UR8, R17 ;  /* 0x0000000800007c24 */ /* 0x000fe2000f8e0211 */
[----:B------:R-:W-:Y:S02]  /*0eb0*/  @UP0 ULDC.64 UR6, c[0x0][0xa20] ;  /* 0x0002880000060ab9 */ /* 0x000fe40000000a00 */
[----:B------:R-:W-:Y:S02]  /*0ec0*/  UIMAD.WIDE.U32 UR4, UR39, UR6, URZ ;  /* 0x00000006270472a5 */ /* 0x000fe4000f8e003f */
[----:B------:R-:W-:Y:S01]  /*0ed0*/  R2UR UR42, R0 ;  /* 0x00000000002a72ca */ /* 0x000fe200000e0000 */
[----:B------:R-:W-:Y:S01]  /*0ee0*/  UMOV UR6, UR39 ;  /* 0x0000002700067c82 */ /* 0x000fe20008000000 */
[----:B------:R-:W-:-:S04]  /*0ef0*/  @UP0 USHF.R.U32.HI UR6, URZ, UR7, UR5 ;  /* 0x000000073f060299 */ /* 0x000fc80008011605 */
[----:B------:R-:W-:-:S04]  /*0f00*/  UIADD3 UR4, -UR6, URZ, URZ ;  /* 0x0000003f06047290 */ /* 0x000fc8000fffe13f */
[----:B------:R-:W-:Y:S01]  /*0f10*/  UIMAD UR44, UR44, UR4, UR39 ;  /* 0x000000042c2c72a4 */ /* 0x000fe2000f8e0227 */
[----:B-123--:R-:W-:Y:S11]  /*0f20*/  @!P0 BRA `(.L_x_8) ;  /* 0x0000000000688947 */ /* 0x00eff60003800000 */
[----:B------:R-:W-:-:S06]  /*0f30*/  UISETP.NE.AND UP0, UPT, UR52, 0x2, UPT ;  /* 0x000000023400788c */ /* 0x000fcc000bf05270 */
[----:B------:R-:W-:-:S13]  /*0f40*/  PLOP3.LUT P1, PT, PT, PT, UP0, 0x80, 0x0 ;  /* 0x000000000000781c */ /* 0x000fda0003f2f008 */
[----:B------:R-:W-:Y:S05]  /*0f50*/  @!P1 BRA `(.L_x_9) ;  /* 0x0000000000449947 */ /* 0x000fea0003800000 */
[----:B------:R-:W-:-:S06]  /*0f60*/  UISETP.NE.AND UP0, UPT, UR52, 0x3, UPT ;  /* 0x000000033400788c */ /* 0x000fcc000bf05270 */
[----:B------:R-:W-:-:S13]  /*0f70*/  PLOP3.LUT P1, PT, PT, PT, UP0, 0x80, 0x0 ;  /* 0x000000000000781c */ /* 0x000fda0003f2f008 */
[----:B------:R-:W-:Y:S05]  /*0f80*/  @!P1 BRA `(.L_x_10) ;  /* 0x0000000000249947 */ /* 0x000fea0003800000 */
[----:B------:R-:W-:-:S06]  /*0f90*/  UISETP.NE.AND UP0, UPT, UR52, 0x4, UPT ;  /* 0x000000043400788c */ /* 0x000fcc000bf05270 */
[----:B------:R-:W-:-:S13]  /*0fa0*/  PLOP3.LUT P1, PT, PT, PT, UP0, 0x80, 0x0 ;  /* 0x000000000000781c */ /* 0x000fda0003f2f008 */
[----:B------:R-:W-:Y:S05]  /*0fb0*/  @P1 BRA `(.L_x_11) ;  /* 0x0000000000541947 */ /* 0x000fea0003800000 */
[----:B------:R-:W-:Y:S02]  /*0fc0*/  UIADD3 UR4, UR47, -0x1, URZ ;  /* 0xffffffff2f047890 */ /* 0x000fe4000fffe03f */
[----:B------:R-:W-:Y:S02]  /*0fd0*/  ULOP3.LUT UR47, UR47, 0x1, URZ, 0xc, !UPT ;  /* 0x000000012f2f7892 */ /* 0x000fe4000f8e0c3f */
[----:B------:R-:W-:-:S04]  /*0fe0*/  ULOP3.LUT UR4, UR4, 0x2, URZ, 0xc0, !UPT ;  /* 0x0000000204047892 */ /* 0x000fc8000f8ec03f */
[----:B------:R-:W-:-:S04]  /*0ff0*/  USHF.R.U32.HI UR4, URZ, 0x1, UR4 ;  /* 0x000000013f047899 */ /* 0x000fc80008011604 */
[----:B------:R-:W-:Y:S01]  /*1000*/  ULOP3.LUT UR46, UR46, UR4, URZ, 0x3c, !UPT ;  /* 0x000000042e2e7292 */ /* 0x000fe2000f8e3c3f */
[----:B------:R-:W-:Y:S11]  /*1010*/  BRA `(.L_x_11) ;  /* 0x00000000003c7947 */ /* 0x000ff60003800000 */
.L_x_10:
[----:B------:R-:W-:Y:S02]  /*1020*/  ULOP3.LUT UP0, URZ, UR47, 0x2, URZ, 0xc0, !UPT ;  /* 0x000000022f3f7892 */ /* 0x000fe4000f80c03f */
[----:B------:R-:W-:Y:S02]  /*1030*/  ULOP3.LUT UR47, UR47, 0x1, URZ, 0xc0, !UPT ;  /* 0x000000012f2f7892 */ /* 0x000fe4000f8ec03f */
[----:B------:R-:W-:-:S04]  /*1040*/  USEL UR4, URZ, 0x1, UP0 ;  /* 0x000000013f047887 */ /* 0x000fc80008000000 */
[----:B------:R-:W-:Y:S01]  /*1050*/  ULOP3.LUT UR46, UR46, UR4, URZ, 0x3c, !UPT ;  /* 0x000000042e2e7292 */ /* 0x000fe2000f8e3c3f */
[----:B------:R-:W-:Y:S11]  /*1060*/  BRA `(.L_x_11) ;  /* 0x0000000000287947 */ /* 0x000ff60003800000 */
.L_x_9:
[----:B------:R-:W-:Y:S02]  /*1070*/  UIADD3 UR4, UR47, 0x1, URZ ;  /* 0x000000012f047890 */ /* 0x000fe4000fffe03f */
[----:B------:R-:W-:Y:S02]  /*1080*/  ULOP3.LUT UR47, UR47, 0x1, URZ, 0xc, !UPT ;  /* 0x000000012f2f7892 */ /* 0x000fe4000f8e0c3f */
[----:B------:R-:W-:-:S04]  /*1090*/  UISETP.GT.U32.AND UP0, UPT, UR4, 0x1, UPT ;  /* 0x000000010400788c */ /* 0x000fc8000bf04070 */
[----:B------:R-:W-:-:S04]  /*10a0*/  USEL UR4, URZ, 0x1, !UP0 ;  /* 0x000000013f047887 */ /* 0x000fc8000c000000 */
[----:B------:R-:W-:Y:S01]  /*10b0*/  ULOP3.LUT UR46, UR46, UR4, URZ, 0x3c, !UPT ;  /* 0x000000042e2e7292 */ /* 0x000fe2000f8e3c3f */
[----:B------:R-:W-:Y:S11]  /*10c0*/  BRA `(.L_x_11) ;  /* 0x0000000000107947 */ /* 0x000ff60003800000 */
.L_x_8:
[----:B------:R-:W-:Y:S02]  /*10d0*/  UISETP.GT.U32.AND UP0, UPT, UR47, 0x1, UPT ;  /* 0x000000012f00788c */ /* 0x000fe4000bf04070 */
[----:B------:R-:W-:Y:S02]  /*10e0*/  ULOP3.LUT UR47, UR47, 0x1, URZ, 0xc0, !UPT ;  /* 0x000000012f2f7892 */ /* 0x000fe4000f8ec03f */
[----:B------:R-:W-:-:S04]  /*10f0*/  USEL UR4, URZ, 0x1, !UP0 ;  /* 0x000000013f047887 */ /* 0x000fc8000c000000 */
[----:B------:R-:W-:-:S12]  /*1100*/  ULOP3.LUT UR46, UR46, UR4, URZ, 0x3c, !UPT ;  /* 0x000000042e2e7292 */ /* 0x000fd8000f8e3c3f */
.L_x_11:
[----:B------:R-:W-:Y:S05]  /*1110*/  @!P0 BRA `(.L_x_12) ;  /* 0x00000000003c8947 */ /* 0x000fea0003800000 */
        /* <DEDUP_REMOVED lines=9> */
[----:B------:R-:W-:Y:S01]  /*11b0*/  ULEA UR42, UR42, 0x3, 0x1 ;  /* 0x000000032a2a7891 */ /* 0x000fe2000f8e083f */
[----:B------:R-:W-:Y:S11]  /*11c0*/  BRA `(.L_x_15) ;  /* 0x0000000000147947 */ /* 0x000ff60003800000 */
.L_x_14:
[----:B------:R-:W-:Y:S01]  /*11d0*/  ULEA UR42, UR42, 0x2, 0x1 ;  /* 0x000000022a2a7891 */ /* 0x000fe2000f8e083f */
[----:B------:R-:W-:Y:S11]  /*11e0*/  BRA `(.L_x_15) ;  /* 0x00000000000c7947 */ /* 0x000ff60003800000 */
.L_x_13:
[----:B------:R-:W-:Y:S01]  /*11f0*/  ULEA UR42, UR42, 0x1, 0x1 ;  /* 0x000000012a2a7891 */ /* 0x000fe2000f8e083f */
[----:B------:R-:W-:Y:S11]  /*1200*/  BRA `(.L_x_15) ;  /* 0x0000000000047947 */ /* 0x000ff60003800000 */
.L_x_12:
[----:B------:R-:W-:-:S12]  /*1210*/  USHF.L.U32 UR42, UR42, 0x1, URZ ;  /* 0x000000012a2a7899 */ /* 0x000fd8000800063f */
.L_x_15:
[----:B------:R-:W-:-:S04]  /*1220*/  ULOP3.LUT UR4, UR50, 0x1, URZ, 0xfc, !UPT ;  /* 0x0000000132047892 */ /* 0x000fc8000f8efc3f */
[----:B------:R-:W-:-:S06]  /*1230*/  UISETP.NE.AND UP0, UPT, UR4, 0x3, UPT ;  /* 0x000000030400788c */ /* 0x000fcc000bf05270 */
[----:B------:R-:W-:-:S13]  /*1240*/  PLOP3.LUT P0, PT, PT, PT, UP0, 0x80, 0x0 ;  /* 0x000000000000781c */ /* 0x000fda0003f0f008 */
[----:B------:R-:W-:Y:S05]  /*1250*/  @!P0 BRA `(.L_x_16) ;  /* 0x0000000000048947 */ /* 0x000fea0003800000 */
[----:B------:R-:W-:Y:S01]  /*1260*/  BPT.TRAP 0x1 ;  /* 0x000000040000795c */ /* 0x000fe20000300000 */
.L_x_16:
[----:B------:R-:W-:Y:S01]  /*1270*/  ULEA UR4, UR47, UR36, 0x3 ;  /* 0x000000242f047291 */ /* 0x000fe2000f8e183f */
[----:B------:R-:W-:Y:S01]  /*1280*/  IMAD.U32 R0, RZ, RZ, UR46 ;  /* 0x0000002eff007e24 */ /* 0x000fe2000f8e00ff */
[----:B------:R-:W-:-:S04]  /*1290*/  UISETP.NE.AND UP0, UPT, UR49, 0x3, UPT ;  /* 0x000000033100788c */ /* 0x000fc8000bf05270 */
[----:B------:R-:W-:Y:S02]  /*12a0*/  SHF.L.U32 R0, R0, 0x1f, RZ ;  /* 0x0000001f00007819 */ /* 0x000fe400000006ff */
[----:B------:R-:W-:Y:S02]  /*12b0*/  PLOP3.LUT P0, PT, PT, PT, UP0, 0x80, 0x0 ;  /* 0x000000000000781c */ /* 0x000fe40003f0f008 */
[----:B------:R-:W1:Y:S02]  /*12c0*/  SYNCS.PHASECHK.TRANS64.TRYWAIT P1, [UR4+0x20250], R0 ;  /* 0x02025000ff0075a7 */ /* 0x000e640008020144 */
[----:B-1----:R-:W-:Y:S09]  /*12d0*/  @!P1 BRA `(.L_x_17) ;  /* 0x000000e800909947 */ /* 0x002ff20003800000 */
.L_x_127:
[----:B------:R-:W-:Y:S05]  /*12e0*/  @!P0 BRA `(.L_x_18) ;  /* 0x0000000000048947 */ /* 0x000fea0003800000 */
[----:B------:R-:W-:Y:S01]  /*12f0*/  BPT.TRAP 0x1 ;  /* 0x000000040000795c */ /* 0x000fe20000300000 */
.L_x_18:
[----:B------:R-:W-:Y:S01]  /*1300*/  ULEA UR26, UR53, UR36, 0x3 ;  /* 0x00000024351a7291 */ /* 0x000fe2000f8e183f */
[----:B-1----:R-:W-:Y:S01]  /*1310*/  SHF.L.U32 R0, R18, 0x1f, RZ ;  /* 0x0000001f12007819 */ /* 0x002fe200000006ff */
[----:B------:R-:W-:Y:S01]  /*1320*/  UIADD3 UR27, UR36, 0x20290, URZ ;  /* 0x00020290241b7890 */ /* 0x000fe2000fffe03f */
[----:B------:R-:W-:Y:S01]  /*1330*/  SHF.L.U32 R3, R19, 0x1f, RZ ;  /* 0x0000001f13037819 */ /* 0x000fe200000006ff */
[----:B------:R-:W-:Y:S02]  /*1340*/  ULEA UR4, UR52, 0xfffffff8, 0x3 ;  /* 0xfffffff834047891 */ /* 0x000fe4000f8e183f */
[----:B------:R-:W-:Y:S02]  /*1350*/  ULEA UR24, UR52, UR27, 0x3 ;  /* 0x0000001b34187291 */ /* 0x000fe4000f8e183f */
[----:B------:R-:W-:Y:S01]  /*1360*/  ULOP3.LUT UR25, UR4, 0x8, URZ, 0xc, !UPT ;  /* 0x0000000804197892 */ /* 0x000fe2000f8e0c3f */
[----:B------:R-:W1:Y:S02]  /*1370*/  SYNCS.PHASECHK.TRANS64.TRYWAIT P1, [UR26+0x20200], R0 ;  /* 0x02020000ff0075a7 */ /* 0x000e64000802015a */
[----:B-1----:R-:W-:Y:S09]  /*1380*/  @!P1 BRA `(.L_x_19) ;  /* 0x000000e8007c9947 */ /* 0x002ff20003800000 */
.L_x_128:
[----:B------:R-:W2:Y:S02]  /*1390*/  SYNCS.PHASECHK.TRANS64.TRYWAIT P1, [UR24+-0x8], R3 ;  /* 0xfffff803ff0075a7 */ /* 0x000ea40008020158 */
[----:B--2---:R-:W-:Y:S05]  /*13a0*/  @!P1 BRA `(.L_x_20) ;  /* 0x000000e8008c9947 */ /* 0x004fea0003800000 */
.L_x_129:
[----:B------:R-:W-:Y:S01]  /*13b0*/  UIMAD UR22, UR53, 0x500, UR37 ;  /* 0x00000500351678a4 */ /* 0x000fe2000f8e0225 */
[----:B------:R-:W-:Y:S01]  /*13c0*/  WARPGROUP.ARRIVE ;  /* 0x00000000000079c5 */ /* 0x000fe20000000000 */
[----:B------:R-:W-:Y:S01]  /*13d0*/  UIMAD UR20, UR47, 0x280, UR38 ;  /* 0x000002802f1478a4 */ /* 0x000fe2000f8e0226 */
[----:B-1----:R-:W1:Y:S01]  /*13e0*/  LDC R5, c[0x0][0x28c] ;  /* 0x0000a300ff057b82 */ /* 0x002e620000000800 */
[----:B------:R-:W-:Y:S01]  /*13f0*/  UMOV UR23, 0xc0000010 ;  /* 0xc000001000177882 */ /* 0x000fe20000000000 */
[----:B------:R-:W-:Y:S01]  /*1400*/  UMOV UR21, 0xc0000010 ;  /* 0xc000001000157882 */ /* 0x000fe20000000000 */
[----:B------:R-:W-:Y:S01]  /*1410*/  UIADD3 UR6, UR22, 0x100, URZ ;  /* 0x0000010016067890 */ /* 0x000fe2000fffe03f */
[C---:B------:R-:W-:Y:S01]  /*1420*/  IADD3 R0, R22.reuse, 0x1, RZ ;  /* 0x0000000116007810 */ /* 0x040fe20007ffe0ff */
[----:B------:R-:W-:Y:S01]  /*1430*/  UIADD3 UR4, UR20, 0x80, URZ ;  /* 0x0000008014047890 */ /* 0x000fe2000fffe03f */
[C---:B------:R-:W-:Y:S01]  /*1440*/  VIADD R4, R22.reuse, 0x8 ;  /* 0x0000000816047836 */ /* 0x040fe20000000000 */
[----:B------:R-:W-:Y:S01]  /*1450*/  UMOV UR7, 0xc0000010 ;  /* 0xc000001000077882 */ /* 0x000fe20000000000 */
[----:B------:R-:W-:Y:S01]  /*1460*/  HGMMA.64x128x16.F32.BF16 R24, gdesc[UR20], RZ, !UPT, gsb0 ;  /* 0x01e00000141879f0 */ /* 0x000fe2000c0018ff */
[----:B------:R-:W-:Y:S01]  /*1470*/  UMOV UR5, 0xc0000010 ;  /* 0xc000001000057882 */ /* 0x000fe20000000000 */
[----:B------:R-:W-:Y:S01]  /*1480*/  UIADD3 UR10, UR22, 0x200, URZ ;  /* 0x00000200160a7890 */ /* 0x000fe2000fffe03f */
[----:B------:R-:W-:Y:S01]  /*1490*/  IADD3 R6, R22, 0x9, RZ ;  /* 0x0000000916067810 */ /* 0x000fe20007ffe0ff */
[----:B------:R-:W-:Y:S01]  /*14a0*/  UIADD3 UR8, UR20, 0x100, URZ ;  /* 0x0000010014087890 */ /* 0x000fe2000fffe03f */
[----:B------:R-:W-:Y:S01]  /*14b0*/  P2R R11, PR, RZ, 0x1 ;  /* 0x00000001ff0b7803 */ /* 0x000fe20000000000 */
[----:B------:R-:W-:Y:S01]  /*14c0*/  UMOV UR11, 0xc0000010 ;  /* 0xc0000010000b7882 */ /* 0x000fe20000000000 */
[----:B------:R-:W-:Y:S01]  /*14d0*/  UMOV UR9, 0xc0000010 ;  /* 0xc000001000097882 */ /* 0x000fe20000000000 */
[----:B------:R-:W-:-:S02]  /*14e0*/  UIADD3 UR14, UR22, 0x300, URZ ;  /* 0x00000300160e7890 */ /* 0x000fc4000fffe03f */
[----:B------:R-:W-:Y:S01]  /*14f0*/  UIADD3 UR12, UR20, 0x180, URZ ;  /* 0x00000180140c7890 */ /* 0x000fe2000fffe03f */
[----:B------:R-:W-:Y:S01]  /*1500*/  UMOV UR15, 0xc0000010 ;  /* 0xc0000010000f7882 */ /* 0x000fe20000000000 */
[----:B------:R-:W-:Y:S01]  /*1510*/  UMOV UR13, 0xc0000010 ;  /* 0xc0000010000d7882 */ /* 0x000fe20000000000 */
[----:B------:R-:W-:Y:S02]  /*1520*/  UIADD3 UR18, UR22, 0x400, URZ ;  /* 0x0000040016127890 */ /* 0x000fe4000fffe03f */
[----:B------:R-:W-:Y:S01]  /*1530*/  UIADD3 UR16, UR20, 0x200, URZ ;  /* 0x0000020014107890 */ /* 0x000fe2000fffe03f */
[-C--:B-1----:R-:W-:Y:S01]  /*1540*/  ISETP.GE.AND P5, PT, R0, R5.reuse, PT ;  /* 0x000000050000720c */ /* 0x082fe20003fa6270 */
[----:B------:R-:W-:Y:S01]  /*1550*/  UMOV UR19, 0xc0000010 ;  /* 0xc000001000137882 */ /* 0x000fe20000000000 */
[----:B------:R-:W-:Y:S01]  /*1560*/  UMOV UR17, 0xc0000010 ;  /* 0xc000001000117882 */ /* 0x000fe20000000000 */
[----:B------:R-:W-:Y:S01]  /*1570*/  ISETP.GE.AND P1, PT, R4, R5, PT ;  /* 0x000000050400720c */ /* 0x000fe20003f26270 */
[C---:B------:R-:W-:Y:S01]  /*1580*/  VIADD R0, R22.reuse, 0x10 ;  /* 0x0000001016007836 */ /* 0x040fe20000000000 */
[----:B------:R-:W-:-:S02]  /*1590*/  IADD3 R4, R22, 0x11, RZ ;  /* 0x0000001116047810 */ /* 0x000fc40007ffe0ff */
[-C--:B------:R-:W-:Y:S02]  /*15a0*/  ISETP.GE.AND P6, PT, R22, R5.reuse, PT ;  /* 0x000000051600720c */ /* 0x080fe40003fc6270 */
[-C--:B------:R-:W-:Y:S01]  /*15b0*/  ISETP.GE.AND P3, PT, R0, R5.reuse, PT ;  /* 0x000000050000720c */ /* 0x080fe20003f66270 */
[----:B------:R-:W-:Y:S01]  /*15c0*/  VIADD R0, R22, 0x18 ;  /* 0x0000001816007836 */ /* 0x000fe20000000000 */
[-C--:B------:R-:W-:Y:S01]  /*15d0*/  ISETP.GE.AND P4, PT, R4, R5.reuse, PT ;  /* 0x000000050400720c */ /* 0x080fe20003f86270 */
[----:B------:R-:W-:Y:S01]  /*15e0*/  VIADD R4, R22, 0x20 ;  /* 0x0000002016047836 */ /* 0x000fe20000000000 */
[----:B------:R-:W-:Y:S01]  /*15f0*/  ISETP.GE.AND P2, PT, R6, R5, PT ;  /* 0x000000050600720c */ /* 0x000fe20003f46270 */
[----:B------:R-:W-:Y:S02]  /*1600*/  WARPGROUP.DEPBAR.LE gsb0, 0x0 ;  /* 0x00008000000079c5 */ /* 0x000fe40000010000 */
[----:B------:R-:W-:-:S06]  /*1610*/  WARPGROUP.ARRIVE ;  /* 0x00000000000079c5 */ /* 0x000fcc0000000000 */
[----:B------:R-:W-:Y:S01]  /*1620*/  HGMMA.64x128x16.F32.BF16 R24, gdesc[UR4], R24, gsb0 ;  /* 0x01e00000041879f0 */ /* 0x000fe20008001818 */
[----:B------:R-:W-:Y:S02]  /*1630*/  ULDC UR6, c[0x0][0x604] ;  /* 0x0001810000067ab9 */ /* 0x000fe40000000800 */
[----:B------:R-:W-:Y:S02]  /*1640*/  WARPGROUP.DEPBAR.LE gsb0, 0x0 ;  /* 0x00008000000079c5 */ /* 0x000fe40000010000 */
[----:B------:R-:W-:-:S07]  /*1650*/  WARPGROUP.ARRIVE ;  /* 0x00000000000079c5 */ /* 0x000fce0000000000 */
[----:B------:R-:W-:Y:S03]  /*1660*/  HGMMA.64x128x16.F32.BF16 R24, gdesc[UR8], R24, gsb0 ;  /* 0x01e00000081879f0 */ /* 0x000fe60008001818 */
[----:B------:R-:W-:Y:S02]  /*1670*/  WARPGROUP.DEPBAR.LE gsb0, 0x0 ;  /* 0x00008000000079c5 */ /* 0x000fe40000010000 */
[----:B------:R-:W-:-:S07]  /*1680*/  WARPGROUP.ARRIVE ;  /* 0x00000000000079c5 */ /* 0x000fce0000000000 */
[----:B------:R-:W-:Y:S03]  /*1690*/  HGMMA.64x128x16.F32.BF16 R24, gdesc[UR12], R24, gsb0 ;  /* 0x01e000000c1879f0 */ /* 0x000fe60008001818 */
[----:B------:R-:W-:Y:S02]  /*16a0*/  WARPGROUP.DEPBAR.LE gsb0, 0x0 ;  /* 0x00008000000079c5 */ /* 0x000fe40000010000 */
[----:B------:R-:W-:-:S07]  /*16b0*/  WARPGROUP.ARRIVE ;  /* 0x00000000000079c5 */ /* 0x000fce0000000000 */
[----:B------:R-:W-:Y:S03]  /*16c0*/  HGMMA.64x128x16.F32.BF16 R24, gdesc[UR16], R24, gsb0 ;  /* 0x01e00000101879f0 */ /* 0x000fe60008001818 */
[----:B------:R-:W-:Y:S02]  /*16d0*/  WARPGROUP.DEPBAR.LE gsb0, 0x0 ;  /* 0x00008000000079c5 */ /* 0x000fe40000010000 */
[----:B------:R-:W-:Y:S02]  /*16e0*/  FSEL R24, R24, -INF , !P6 ;  /* 0xff80000018187808 */ /* 0x000fe40007000000 */
[----:B------:R-:W-:Y:S02]  /*16f0*/  FSEL R26, R26, -INF , !P6 ;  /* 0xff8000001a1a7808 */ /* 0x000fe40007000000 */
[----:B------:R-:W-:Y:S02]  /*1700*/  FSEL R25, R25, -INF , !P5 ;  /* 0xff80000019197808 */ /* 0x000fe40006800000 */
[----:B------:R-:W-:-:S02]  /*1710*/  FSEL R28, R28, -INF , !P1 ;  /* 0xff8000001c1c7808 */ /* 0x000fc40004800000 */
[----:B------:R-:W-:Y:S02]  /*1720*/  FSEL R30, R30, -INF , !P1 ;  /* 0xff8000001e1e7808 */ /* 0x000fe40004800000 */
[-C--:B------:R-:W-:Y:S02]  /*1730*/  ISETP.GE.AND P6, PT, R0, R5.reuse, PT ;  /* 0x000000050000720c */ /* 0x080fe40003fc6270 */
[----:B------:R-:W-:Y:S01]  /*1740*/  ISETP.GE.AND P1, PT, R4, R5, PT ;  /* 0x000000050400720c */ /* 0x000fe20003f26270 */
[C---:B------:R-:W-:Y:S01]  /*1750*/  VIADD R4, R22.reuse, 0x28 ;  /* 0x0000002816047836 */ /* 0x040fe20000000000 */
[----:B------:R-:W-:Y:S02]  /*1760*/  IADD3 R0, R22, 0x19, RZ ;  /* 0x0000001916007810 */ /* 0x000fe40007ffe0ff */
[----:B------:R-:W-:Y:S02]  /*1770*/  FMNMX R3, R24, R25, !PT ;  /* 0x0000001918037209 */ /* 0x000fe40007800000 */
[----:B------:R-:W-:-:S02]  /*1780*/  FSEL R27, R27, -INF , !P5 ;  /* 0xff8000001b1b7808 */ /* 0x000fc40006800000 */
[-C--:B------:R-:W-:Y:S02]  /*1790*/  ISETP.GE.AND P5, PT, R0, R5.reuse, PT ;  /* 0x000000050000720c */ /* 0x080fe40003fa6270 */
[----:B------:R-:W-:Y:S02]  /*17a0*/  FSEL R32, R32, -INF , !P3 ;  /* 0xff80000020207808 */ /* 0x000fe40005800000 */
[----:B------:R-:W-:Y:S02]  /*17b0*/  FSEL R34, R34, -INF , !P3 ;  /* 0xff80000022227808 */ /* 0x000fe40005800000 */
[----:B------:R-:W-:Y:S02]  /*17c0*/  IADD3 R0, R22, 0x21, RZ ;  /* 0x0000002116007810 */ /* 0x000fe40007ffe0ff */
[----:B------:R-:W-:Y:S02]  /*17d0*/  ISETP.GE.AND P3, PT, R4, R5, PT ;  /* 0x000000050400720c */ /* 0x000fe40003f66270 */
[----:B------:R-:W-:-:S02]  /*17e0*/  FSEL R29, R29, -INF , !P2 ;  /* 0xff8000001d1d7808 */ /* 0x000fc40005000000 */
[----:B------:R-:W-:Y:S02]  /*17f0*/  FMNMX R4, R28, R3, !PT ;  /* 0x000000031c047209 */ /* 0x000fe40007800000 */
[----:B------:R-:W-:Y:S02]  /*1800*/  FSEL R31, R31, -INF , !P2 ;  /* 0xff8000001f1f7808 */ /* 0x000fe40005000000 */
[----:B------:R-:W-:Y:S02]  /*1810*/  ISETP.GE.AND P2, PT, R0, R5, PT ;  /* 0x000000050000720c */ /* 0x000fe40003f46270 */
[----:B------:R-:W-:Y:S02]  /*1820*/  IADD3 R0, R22, 0x29, RZ ;  /* 0x0000002916007810 */ /* 0x000fe40007ffe0ff */
[----:B------:R-:W-:Y:S02]  /*1830*/  FMNMX R3, R29, R4, !PT ;  /* 0x000000041d037209 */ /* 0x000fe40007800000 */
[----:B------:R-:W-:-:S02]  /*1840*/  FSEL R33, R33, -INF , !P4 ;  /* 0xff80000021217808 */ /* 0x000fc40006000000 */
[----:B------:R-:W-:Y:S02]  /*1850*/  FSEL R35, R35, -INF , !P4 ;  /* 0xff80000023237808 */ /* 0x000fe40006000000 */
[----:B------:R-:W-:Y:S01]  /*1860*/  ISETP.GE.AND P4, PT, R0, R5, PT ;  /* 0x000000050000720c */ /* 0x000fe20003f86270 */
[----:B------:R-:W-:Y:S01]  /*1870*/  VIADD R0, R22, 0x30 ;  /* 0x0000003016007836 */ /* 0x000fe20000000000 */
[----:B------:R-:W-:Y:S02]  /*1880*/  FMNMX R4, R32, R3, !PT ;  /* 0x0000000320047209 */ /* 0x000fe40007800000 */
[----:B------:R-:W-:Y:S02]  /*1890*/  FSEL R36, R36, -INF , !P6 ;  /* 0xff80000024247808 */ /* 0x000fe40007000000 */
[----:B------:R-:W-:Y:S02]  /*18a0*/  FMNMX R3, R33, R4, !PT ;  /* 0x0000000421037209 */ /* 0x000fe40007800000 */
[----:B------:R-:W-:-:S02]  /*18b0*/  FSEL R38, R38, -INF , !P6 ;  /* 0xff80000026267808 */ /* 0x000fc40007000000 */
[----:B------:R-:W-:Y:S02]  /*18c0*/  ISETP.GE.AND P6, PT, R0, R5, PT ;  /* 0x000000050000720c */ /* 0x000fe40003fc6270 */
[----:B------:R-:W-:Y:S02]  /*18d0*/  IADD3 R0, R22, 0x31, RZ ;  /* 0x0000003116007810 */ /* 0x000fe40007ffe0ff */
[----:B------:R-:W-:Y:S02]  /*18e0*/  FSEL R37, R37, -INF , !P5 ;  /* 0xff80000025257808 */ /* 0x000fe40006800000 */
[----:B------:R-:W-:Y:S02]  /*18f0*/  FMNMX R4, R36, R3, !PT ;  /* 0x0000000324047209 */ /* 0x000fe40007800000 */
[----:B------:R-:W-:Y:S02]  /*1900*/  FSEL R39, R39, -INF , !P5 ;  /* 0xff80000027277808 */ /* 0x000fe40006800000 */
[----:B------:R-:W-:Y:S01]  /*1910*/  ISETP.GE.AND P5, PT, R0, R5, PT ;  /* 0x000000050000720c */ /* 0x000fe20003fa6270 */
[----:B------:R-:W-:Y:S01]  /*1920*/  VIADD R0, R22, 0x38 ;  /* 0x0000003816007836 */ /* 0x000fe20000000000 */
[----:B------:R-:W-:-:S02]  /*1930*/  FSEL R40, R40, -INF , !P1 ;  /* 0xff80000028287808 */ /* 0x000fc40004800000 */
[----:B------:R-:W-:Y:S02]  /*1940*/  FMNMX R3, R37, R4, !PT ;  /* 0x0000000425037209 */ /* 0x000fe40007800000 */
[----:B------:R-:W-:Y:S02]  /*1950*/  FSEL R42, R42, -INF , !P1 ;  /* 0xff8000002a2a7808 */ /* 0x000fe40004800000 */
[----:B------:R-:W-:Y:S02]  /*1960*/  FSEL R41, R41, -INF , !P2 ;  /* 0xff80000029297808 */ /* 0x000fe40005000000 */
[----:B------:R-:W-:Y:S02]  /*1970*/  FMNMX R4, R40, R3, !PT ;  /* 0x0000000328047209 */ /* 0x000fe40007800000 */
[----:B------:R-:W-:Y:S02]  /*1980*/  ISETP.GE.AND P1, PT, R0, R5, PT ;  /* 0x000000050000720c */ /* 0x000fe40003f26270 */
[----:B------:R-:W-:-:S02]  /*1990*/  IADD3 R0, R22, 0x39, RZ ;  /* 0x0000003916007810 */ /* 0x000fc40007ffe0ff */
[----:B------:R-:W-:Y:S02]  /*19a0*/  FSEL R44, R44, -INF , !P3 ;  /* 0xff8000002c2c7808 */ /* 0x000fe40005800000 */
[----:B------:R-:W-:Y:S02]  /*19b0*/  FMNMX R3, R41, R4, !PT ;  /* 0x0000000429037209 */ /* 0x000fe40007800000 */
[----:B------:R-:W-:Y:S02]  /*19c0*/  FSEL R43, R43, -INF , !P2 ;  /* 0xff8000002b2b7808 */ /* 0x000fe40005000000 */
[----:B------:R-:W-:Y:S01]  /*19d0*/  ISETP.GE.AND P2, PT, R0, R5, PT ;  /* 0x000000050000720c */ /* 0x000fe20003f46270 */
[----:B------:R-:W-:Y:S01]  /*19e0*/  VIADD R0, R22, 0x40 ;  /* 0x0000004016007836 */ /* 0x000fe20000000000 */
[----:B------:R-:W-:Y:S02]  /*19f0*/  FSEL R45, R45, -INF , !P4 ;  /* 0xff8000002d2d7808 */ /* 0x000fe40006000000 */
[----:B------:R-:W-:-:S02]  /*1a00*/  FMNMX R4, R44, R3, !PT ;  /* 0x000000032c047209 */ /* 0x000fc40007800000 */
[----:B------:R-:W-:Y:S02]  /*1a10*/  FSEL R46, R46, -INF , !P3 ;  /* 0xff8000002e2e7808 */ /* 0x000fe40005800000 */
[----:B------:R-:W-:Y:S02]  /*1a20*/  ISETP.GE.AND P3, PT, R0, R5, PT ;  /* 0x000000050000720c */ /* 0x000fe40003f66270 */
[----:B------:R-:W-:Y:S02]  /*1a30*/  FSEL R48, R48, -INF , !P6 ;  /* 0xff80000030307808 */ /* 0x000fe40007000000 */
[----:B------:R-:W-:Y:S02]  /*1a40*/  FMNMX R3, R45, R4, !PT ;  /* 0x000000042d037209 */ /* 0x000fe40007800000 */
[----:B------:R-:W-:Y:S02]  /*1a50*/  IADD3 R0, R22, 0x41, RZ ;  /* 0x0000004116007810 */ /* 0x000fe40007ffe0ff */
[----:B------:R-:W-:-:S02]  /*1a60*/  FSEL R47, R47, -INF , !P4 ;  /* 0xff8000002f2f7808 */ /* 0x000fc40006000000 */
[----:B------:R-:W-:Y:S02]  /*1a70*/  FSEL R49, R49, -INF , !P5 ;  /* 0xff80000031317808 */ /* 0x000fe40006800000 */
[----:B------:R-:W-:Y:S02]  /*1a80*/  FMNMX R4, R48, R3, !PT ;  /* 0x0000000330047209 */ /* 0x000fe40007800000 */
[----:B------:R-:W-:Y:S01]  /*1a90*/  ISETP.GE.AND P4, PT, R0, R5, PT ;  /* 0x000000050000720c */ /* 0x000fe20003f86270 */
[----:B------:R-:W-:Y:S01]  /*1aa0*/  VIADD R0, R22, 0x48 ;  /* 0x0000004816007836 */ /* 0x000fe20000000000 */
        /* <DEDUP_REMOVED lines=13> */
[----:B------:R-:W-:Y:S02]  /*1b80*/  FMNMX R4, R56, R3, !PT ;  /* 0x0000000338047209 */ /* 0x000fe40007800000 */
[----:B------:R-:W-:Y:S02]  /*1b90*/  FSEL R54, R54, -INF , !P1 ;  /* 0xff80000036367808 */ /* 0x000fe40004800000 */
        /* <DEDUP_REMOVED lines=10> */
[----:B------:R-:W-:Y:S02]  /*1c40*/  FSEL R64, R64, -INF , !P1 ;  /* 0xff80000040407808 */ /* 0x000fe40004800000 */
[----:B------:R-:W-:Y:S02]  /*1c50*/  FMNMX R3, R61, R4, !PT ;  /* 0x000000043d037209 */ /* 0x000fe40007800000 */
[----:B------:R-:W-:Y:S02]  /*1c60*/  ISETP.GE.AND P3, PT, R0, R5, PT ;  /* 0x000000050000720c */ /* 0x000fe40003f66270 */
[C---:B------:R-:W-:Y:S02]  /*1c70*/  IADD3 R0, R22.reuse, 0x59, RZ ;  /* 0x0000005916007810 */ /* 0x040fe40007ffe0ff */
[----:B------:R-:W-:-:S02]  /*1c80*/  IADD3 R4, R22, 0x61, RZ ;  /* 0x0000006116047810 */ /* 0x000fc40007ffe0ff */
[----:B------:R-:W-:Y:S02]  /*1c90*/  FSEL R65, R65, -INF , !P2 ;  /* 0xff80000041417808 */ /* 0x000fe40005000000 */
[----:B------:R-:W-:Y:S02]  /*1ca0*/  FMNMX R6, R64, R3, !PT ;  /* 0x0000000340067209 */ /* 0x000fe40007800000 */
[----:B------:R-:W-:Y:S02]  /*1cb0*/  FSEL R59, R59, -INF , !P4 ;  /* 0xff8000003b3b7808 */ /* 0x000fe40006000000 */
[-C--:B------:R-:W-:Y:S01]  /*1cc0*/  ISETP.GE.AND P4, PT, R0, R5.reuse, PT ;  /* 0x000000050000720c */ /* 0x080fe20003f86270 */
[----:B------:R-:W-:Y:S01]  /*1cd0*/  VIADD R0, R22, 0x60 ;  /* 0x0000006016007836 */ /* 0x000fe20000000000 */
[----:B------:R-:W-:Y:S01]  /*1ce0*/  ISETP.GE.AND P0, PT, R4, R5, PT ;  /* 0x000000050400720c */ /* 0x000fe20003f06270 */
[----:B------:R-:W-:Y:S01]  /*1cf0*/  VIADD R4, R22, 0x68 ;  /* 0x0000006816047836 */ /* 0x000fe20000000000 */
[----:B------:R-:W-:-:S02]  /*1d00*/  FSEL R68, R68, -INF , !P3 ;  /* 0xff80000044447808 */ /* 0x000fc40005800000 */
[----:B------:R-:W-:Y:S02]  /*1d10*/  FMNMX R3, R65, R6, !PT ;  /* 0x0000000641037209 */ /* 0x000fe40007800000 */
[----:B------:R-:W-:Y:S02]  /*1d20*/  FSEL R62, R62, -INF , !P6 ;  /* 0xff8000003e3e7808 */ /* 0x000fe40007000000 */
[----:B------:R-:W-:Y:S02]  /*1d30*/  ISETP.GE.AND P6, PT, R0, R5, PT ;  /* 0x000000050000720c */ /* 0x000fe40003fc6270 */
[----:B------:R-:W-:Y:S02]  /*1d40*/  FSEL R69, R69, -INF , !P4 ;  /* 0xff80000045457808 */ /* 0x000fe40006000000 */
[----:B------:R-:W-:Y:S02]  /*1d50*/  FMNMX R6, R68, R3, !PT ;  /* 0x0000000344067209 */ /* 0x000fe40007800000 */
[----:B------:R-:W-:-:S02]  /*1d60*/  FSEL R66, R66, -INF , !P1 ;  /* 0xff80000042427808 */ /* 0x000fc40004800000 */
[-C--:B------:R-:W-:Y:S02]  /*1d70*/  ISETP.GE.AND P1, PT, R4, R5.reuse, PT ;  /* 0x000000050400720c */ /* 0x080fe40003f26270 */
        /* <DEDUP_REMOVED lines=21> */
[----:B------:R-:W-:Y:S02]  /*1ed0*/  IADD3 R6, R22, 0x79, RZ ;  /* 0x0000007916067810 */ /* 0x000fe40007ffe0ff */
[----:B------:R-:W-:Y:S02]  /*1ee0*/  FSEL R81, R81, -INF , !P4 ;  /* 0xff80000051517808 */ /* 0x000fe40006000000 */
[----:B------:R-:W-:Y:S02]  /*1ef0*/  FMNMX R8, R80, R3, !PT ;  /* 0x0000000350087209 */ /* 0x000fe40007800000 */
[----:B------:R-:W-:Y:S02]  /*1f00*/  ISETP.GE.AND P5, PT, R4, R5, PT ;  /* 0x000000050400720c */ /* 0x000fe40003fa6270 */
[----:B------:R-:W-:-:S02]  /*1f10*/  FMNMX R3, R81, R8, !PT ;  /* 0x0000000851037209 */ /* 0x000fc40007800000 */
[----:B------:R-:W-:Y:S02]  /*1f20*/  FSEL R84, R84, -INF , !P5 ;  /* 0xff80000054547808 */ /* 0x000fe40006800000 */
[----:B------:R-:W-:Y:S02]  /*1f30*/  ISETP.GE.AND P6, PT, R6, R5, PT ;  /* 0x000000050600720c */ /* 0x000fe40003fc6270 */
[----:B------:R-:W-:Y:S02]  /*1f40*/  FMNMX R4, R84, R3, !PT ;  /* 0x0000000354047209 */ /* 0x000fe40007800000 */
[----:B------:R-:W-:Y:S02]  /*1f50*/  FSEL R85, R85, -INF , !P6 ;  /* 0xff80000055557808 */ /* 0x000fe40007000000 */
[----:B------:R-:W-:Y:S02]  /*1f60*/  P2R R9, PR, RZ, 0x2 ;  /* 0x00000002ff097803 */ /* 0x000fe40000000000 */
[----:B------:R-:W-:-:S02]  /*1f70*/  FMNMX R3, R85, R4, !PT ;  /* 0x0000000455037209 */ /* 0x000fc40007800000 */
[----:B------:R-:W-:Y:S02]  /*1f80*/  P2R R10, PR, RZ, 0x1 ;  /* 0x00000001ff0a7803 */ /* 0x000fe40000000000 */
[----:B------:R-:W-:Y:S01]  /*1f90*/  ISETP.GE.AND P0, PT, R0, R5, PT ;  /* 0x000000050000720c */ /* 0x000fe20003f06270 */
[----:B------:R-:W1:Y:S01]  /*1fa0*/  SHFL.BFLY PT, R4, R3, 0x1, 0x1f ;  /* 0x0c201f0003047f89 */ /* 0x000e6200000e0000 */
[----:B------:R-:W-:Y:S02]  /*1fb0*/  FSEL R79, R79, -INF , !P2 ;  /* 0xff8000004f4f7808 */ /* 0x000fe40005000000 */
[----:B------:R-:W-:Y:S02]  /*1fc0*/  FSEL R74, R74, -INF , !P0 ;  /* 0xff8000004a4a7808 */ /* 0x000fe40004000000 */
[----:B------:R-:W-:Y:S02]  /*1fd0*/  ISETP.NE.AND P0, PT, R10, RZ, PT ;  /* 0x000000ff0a00720c */ /* 0x000fe40003f05270 */
[----:B------:R-:W-:-:S02]  /*1fe0*/  FSEL R82, R82, -INF , !P3 ;  /* 0xff80000052527808 */ /* 0x000fc40005800000 */
[----:B------:R-:W-:Y:S02]  /*1ff0*/  FSEL R75, R75, -INF , !P0 ;  /* 0xff8000004b4b7808 */ /* 0x000fe40004000000 */
[----:B------:R-:W-:Y:S02]  /*2000*/  FSEL R83, R83, -INF , !P4 ;  /* 0xff80000053537808 */ /* 0x000fe40006000000 */
[----:B------:R-:W-:Y:S02]  /*2010*/  ISETP.NE.AND P0, PT, R11, RZ, PT ;  /* 0x000000ff0b00720c */ /* 0x000fe40003f05270 */
[----:B------:R-:W-:Y:S02]  /*2020*/  FSEL R87, R87, -INF , !P6 ;  /* 0xff80000057577808 */ /* 0x000fe40007000000 */
[----:B------:R-:W-:Y:S02]  /*2030*/  FSEL R86, R86, -INF , !P5 ;  /* 0xff80000056567808 */ /* 0x000fe40006800000 */
[----:B-1----:R-:W-:-:S02]  /*2040*/  FMNMX R6, R3, R4, !PT ;  /* 0x0000000403067209 */ /* 0x002fc40007800000 */
[----:B------:R-:W-:-:S03]  /*2050*/  FMNMX R3, R26, R27, !PT ;  /* 0x0000001b1a037209 */ /* 0x000fc60007800000 */
[----:B------:R-:W1:Y:S02]  /*2060*/  SHFL.BFLY PT, R7, R6, 0x2, 0x1f ;  /* 0x0c401f0006077f89 */ /* 0x000e6400000e0000 */
[----:B-1----:R-:W-:-:S04]  /*2070*/  FMNMX R4, R6, R7, !PT ;  /* 0x0000000706047209 */ /* 0x002fc80007800000 */
[----:B------:R-:W-:-:S04]  /*2080*/  FSETP.NEU.AND P1, PT, R4, -INF , PT ;  /* 0xff8000000400780b */ /* 0x000fc80003f2d000 */
[----:B------:R-:W-:Y:S02]  /*2090*/  FSEL R0, R4, RZ, P1 ;  /* 0x000000ff04007208 */ /* 0x000fe40000800000 */
[----:B------:R-:W-:-:S03]  /*20a0*/  ISETP.NE.AND P1, PT, R9, RZ, PT ;  /* 0x000000ff0900720c */ /* 0x000fc60003f25270 */
[----:B------:R-:W-:Y:S01]  /*20b0*/  FMUL R88, R0, UR6 ;  /* 0x0000000600587c20 */ /* 0x000fe20008400000 */
[----:B------:R-:W-:Y:S02]  /*20c0*/  FSEL R78, R78, -INF , !P1 ;  /* 0xff8000004e4e7808 */ /* 0x000fe40004800000 */
[----:B------:R-:W-:Y:S01]  /*20d0*/  FMNMX R0, R30, R3, !PT ;  /* 0x000000031e007209 */ /* 0x000fe20007800000 */
[--C-:B------:R-:W-:Y:S01]  /*20e0*/  FFMA R24, R24, UR6, -R88.reuse ;  /* 0x0000000618187c23 */ /* 0x100fe20008000858 */
[--C-:B------:R-:W-:Y:S01]  /*20f0*/  FFMA R7, R25, UR6, -R88.reuse ;  /* 0x0000000619077c23 */ /* 0x100fe20008000858 */
[--C-:B------:R-:W-:Y:S01]  /*2100*/  FFMA R8, R28, UR6, -R88.reuse ;  /* 0x000000061c087c23 */ /* 0x100fe20008000858 */
[----:B------:R-:W-:Y:S01]  /*2110*/  FMNMX R3, R31, R0, !PT ;  /* 0x000000001f037209 */ /* 0x000fe20007800000 */
[--C-:B------:R-:W-:Y:S01]  /*2120*/  FFMA R10, R36, UR6, -R88.reuse ;  /* 0x00000006240a7c23 */ /* 0x100fe20008000858 */
[----:B------:R-:W-:Y:S01]  /*2130*/  FSETP.GEU.AND P1, PT, R24, -126, PT ;  /* 0xc2fc00001800780b */ /* 0x000fe20003f2e000 */
        /* <DEDUP_REMOVED lines=12> */
[----:B------:R-:W-:Y:S01]  /*2200*/  @!P1 FMUL R24, R24, 0.5 ;  /* 0x3f00000018189820 */ /* 0x000fe20000400000 */
[----:B------:R-:W-:Y:S01]  /*2210*/  FMNMX R3, R39, R0, !PT ;  /* 0x0000000027037209 */ /* 0x000fe20007800000 */
[--C-:B------:R-:W-:Y:S01]  /*2220*/  FFMA R15, R41, UR6, -R88.reuse ;  /* 0x00000006290f7c23 */ /* 0x100fe20008000858 */
[----:B------:R-:W-:Y:S01]  /*2230*/  FSETP.GEU.AND P6, PT, R11, -126, PT ;  /* 0xc2fc00000b00780b */ /* 0x000fe20003fce000 */
[----:B------:R-:W-:Y:S01]  /*2240*/  @!P2 FMUL R7, R7, 0.5 ;  /* 0x3f0000000707a820 */ /* 0x000fe20000400000 */
[----:B------:R-:W-:Y:S01]  /*2250*/  FMNMX R0, R42, R3, !PT ;  /* 0x000000032a007209 */ /* 0x000fe20007800000 */
[----:B------:R-:W1:Y:S01]  /*2260*/  MUFU.EX2 R24, R24 ;  /* 0x0000001800187308 */ /* 0x000e620000000800 */
[----:B------:R-:W-:Y:S01]  /*2270*/  FSETP.GEU.AND P5, PT, R28, -126, PT ;  /* 0xc2fc00001c00780b */ /* 0x000fe20003fae000 */
[----:B------:R-:W-:Y:S01]  /*2280*/  @!P3 FMUL R8, R8, 0.5 ;  /* 0x3f0000000808b820 */ /* 0x000fe20000400000 */
[----:B------:R-:W-:Y:S01]  /*2290*/  FMNMX R3, R43, R0, !PT ;  /* 0x000000002b037209 */ /* 0x000fe20007800000 */
[--C-:B------:R-:W-:Y:S01]  /*22a0*/  FFMA R21, R45, UR6, -R88.reuse ;  /* 0x000000062d157c23 */ /* 0x100fe20008000858 */
[--C-:B------:R-:W-:Y:S01]  /*22b0*/  FFMA R23, R49, UR6, -R88.reuse ;  /* 0x0000000631177c23 */ /* 0x100fe20008000858 */
[----:B------:R-:W-:Y:S01]  /*22c0*/  @!P4 FMUL R9, R9, 0.5 ;  /* 0x3f0000000909c820 */ /* 0x000fe20000400000 */
[----:B------:R-:W-:Y:S01]  /*22d0*/  FMNMX R0, R46, R3, !PT ;  /* 0x000000032e007209 */ /* 0x000fe20007800000 */
[----:B------:R-:W2:Y:S01]  /*22e0*/  MUFU.EX2 R7, R7 ;  /* 0x0000000700077308 */ /* 0x000ea20000000800 */
[--C-:B------:R-:W-:Y:S01]  /*22f0*/  FFMA R12, R44, UR6, -R88.reuse ;  /* 0x000000062c0c7c23 */ /* 0x100fe20008000858 */
[----:B------:R-:W-:Y:S01]  /*2300*/  @!P6 FMUL R11, R11, 0.5 ;  /* 0x3f0000000b0be820 */ /* 0x000fe20000400000 */
[----:B------:R-:W-:Y:S01]  /*2310*/  FMNMX R3, R47, R0, !PT ;  /* 0x000000002f037209 */ /* 0x000fe20007800000 */
[--C-:B------:R-:W-:Y:S01]  /*2320*/  FFMA R14, R52, UR6, -R88.reuse ;  /* 0x00000006340e7c23 */ /* 0x100fe20008000858 */
[--C-:B------:R-:W-:Y:S01]  /*2330*/  FFMA R33, R60, UR6, -R88.reuse ;  /* 0x000000063c217c23 */ /* 0x100fe20008000858 */
[----:B------:R-:W-:Y:S01]  /*2340*/  @!P5 FMUL R28, R28, 0.5 ;  /* 0x3f0000001c1cd820 */ /* 0x000fe20000400000 */
[----:B------:R-:W-:Y:S01]  /*2350*/  FMNMX R0, R50, R3, !PT ;  /* 0x0000000332007209 */ /* 0x000fe20007800000 */
[----:B------:R-:W3:Y:S01]  /*2360*/  MUFU.EX2 R8, R8 ;  /* 0x0000000800087308 */ /* 0x000ee20000000800 */
[----:B-1----:R-:W-:Y:S01]  /*2370*/  @!P1 FMUL R24, R24, R24 ;  /* 0x0000001818189220 */ /* 0x002fe20000400000 */
[----:B------:R-:W-:Y:S01]  /*2380*/  FSETP.GEU.AND P1, PT, R10, -126, PT ;  /* 0xc2fc00000a00780b */ /* 0x000fe20003f2e000 */
[--C-:B------:R-:W-:Y:S01]  /*2390*/  FFMA R25, R53, UR6, -R88.reuse ;  /* 0x0000000635197c23 */ /* 0x100fe20008000858 */
[----:B------:R-:W-:Y:S01]  /*23a0*/  FMNMX R3, R51, R0, !PT ;  /* 0x0000000033037209 */ /* 0x000fe20007800000 */
[--C-:B------:R-:W-:Y:S01]  /*23b0*/  FFMA R40, R57, UR6, -R88.reuse ;  /* 0x0000000639287c23 */ /* 0x100fe20008000858 */
[--C-:B------:R-:W-:Y:S01]  /*23c0*/  FFMA R20, R61, UR6, -R88.reuse ;  /* 0x000000063d147c23 */ /* 0x100fe20008000858 */
[--C-:B------:R-:W-:Y:S01]  /*23d0*/  FFMA R29, R56, UR6, -R88.reuse ;  /* 0x00000006381d7c23 */ /* 0x100fe20008000858 */
[----:B------:R-:W1:Y:S01]  /*23e0*/  MUFU.EX2 R9, R9 ;  /* 0x0000000900097308 */ /* 0x000e620000000800 */
[----:B--2---:R-:W-:Y:S01]  /*23f0*/  @!P2 FMUL R7, R7, R7 ;  /* 0x000000070707a220 */ /* 0x004fe20000400000 */
[----:B------:R-:W-:Y:S01]  /*2400*/  FSETP.GEU.AND P2, PT, R13, -126, PT ;  /* 0xc2fc00000d00780b */ /* 0x000fe20003f4e000 */
[--C-:B------:R-:W-:Y:S01]  /*2410*/  FFMA R64, R64, UR6, -R88.reuse ;  /* 0x0000000640407c23 */ /* 0x100fe20008000858 */
[----:B------:R-:W-:Y:S01]  /*2420*/  FMNMX R0, R54, R3, !PT ;  /* 0x0000000336007209 */ /* 0x000fe20007800000 */
[--C-:B------:R-:W-:Y:S01]  /*2430*/  FFMA R72, R72, UR6, -R88.reuse ;  /* 0x0000000648487c23 */ /* 0x100fe20008000858 */
[--C-:B------:R-:W-:Y:S01]  /*2440*/  FFMA R65, R65, UR6, -R88.reuse ;  /* 0x0000000641417c23 */ /* 0x100fe20008000858 */
[----:B------:R-:W-:Y:S01]  /*2450*/  @!P1 FMUL R10, R10, 0.5 ;  /* 0x3f0000000a0a9820 */ /* 0x000fe20000400000 */
[----:B------:R-:W2:Y:S01]  /*2460*/  MUFU.EX2 R11, R11 ;  /* 0x0000000b000b7308 */ /* 0x000ea20000000800 */
[----:B---3--:R-:W-:Y:S01]  /*2470*/  @!P3 FMUL R8, R8, R8 ;  /* 0x000000080808b220 */ /* 0x008fe20000400000 */
[----:B------:R-:W-:Y:S01]  /*2480*/  FSETP.GEU.AND P3, PT, R32, -126, PT ;  /* 0xc2fc00002000780b */ /* 0x000fe20003f6e000 */
[--C-:B------:R-:W-:Y:S01]  /*2490*/  FFMA R69, R69, UR6, -R88.reuse ;  /* 0x0000000645457c23 */ /* 0x100fe20008000858 */
[----:B------:R-:W-:Y:S01]  /*24a0*/  FMNMX R3, R55, R0, !PT ;  /* 0x0000000037037209 */ /* 0x000fe20007800000 */
[--C-:B------:R-:W-:Y:S01]  /*24b0*/  FFMA R73, R73, UR6, -R88.reuse ;  /* 0x0000000649497c23 */ /* 0x100fe20008000858 */
[--C-:B------:R-:W-:Y:S01]  /*24c0*/  FFMA R76, R76, UR6, -R88.reuse ;  /* 0x000000064c4c7c23 */ /* 0x100fe20008000858 */
[----:B------:R-:W-:Y:S01]  /*24d0*/  @!P2 FMUL R13, R13, 0.5 ;  /* 0x3f0000000d0da820 */ /* 0x000fe20000400000 */
[----:B------:R-:W3:Y:S01]  /*24e0*/  MUFU.EX2 R10, R10 ;  /* 0x0000000a000a7308 */ /* 0x000ee20000000800 */
[----:B------:R-:W-:Y:S01]  /*24f0*/  FMNMX R0, R58, R3, !PT ;  /* 0x000000033a007209 */ /* 0x000fe20007800000 */
[----:B-1----:R-:W-:Y:S01]  /*2500*/  @!P4 FMUL R9, R9, R9 ;  /* 0x000000090909c220 */ /* 0x002fe20000400000 */
[----:B------:R-:W-:Y:S01]  /*2510*/  FSETP.GEU.AND P4, PT, R15, -126, PT ;  /* 0xc2fc00000f00780b */ /* 0x000fe20003f8e000 */
[--C-:B------:R-:W-:Y:S01]  /*2520*/  FFMA R81, R81, UR6, -R88.reuse ;  /* 0x0000000651517c23 */ /* 0x100fe20008000858 */
[----:B------:R-:W-:Y:S01]  /*2530*/  FMNMX R3, R59, R0, !PT ;  /* 0x000000003b037209 */ /* 0x000fe20007800000 */
[--C-:B------:R-:W-:Y:S01]  /*2540*/  FFMA R68, R68, UR6, -R88.reuse ;  /* 0x0000000644447c23 */ /* 0x100fe20008000858 */
[----:B------:R-:W-:Y:S01]  /*2550*/  @!P3 FMUL R32, R32, 0.5 ;  /* 0x3f0000002020b820 */ /* 0x000fe20000400000 */
[----:B------:R-:W1:Y:S01]  /*2560*/  MUFU.EX2 R13, R13 ;  /* 0x0000000d000d7308 */ /* 0x000e620000000800 */
[----:B------:R-:W-:Y:S01]  /*2570*/  FMNMX R0, R62, R3, !PT ;  /* 0x000000033e007209 */ /* 0x000fe20007800000 */
[----:B--2---:R-:W-:Y:S01]  /*2580*/  @!P6 FMUL R11, R11, R11 ;  /* 0x0000000b0b0be220 */ /* 0x004fe20000400000 */
[----:B------:R-:W-:Y:S01]  /*2590*/  FSETP.GEU.AND P6, PT, R21, -126, PT ;  /* 0xc2fc00001500780b */ /* 0x000fe20003fce000 */
[--C-:B------:R-:W-:Y:S01]  /*25a0*/  FFMA R77, R77, UR6, -R88.reuse ;  /* 0x000000064d4d7c23 */ /* 0x100fe20008000858 */
[----:B------:R-:W-:Y:S01]  /*25b0*/  FMNMX R3, R63, R0, !PT ;  /* 0x000000003f037209 */ /* 0x000fe20007800000 */
[--C-:B------:R-:W-:Y:S01]  /*25c0*/  FFMA R85, R85, UR6, -R88.reuse ;  /* 0x0000000655557c23 */ /* 0x100fe20008000858 */
[--C-:B------:R-:W-:Y:S01]  /*25d0*/  FFMA R80, R80, UR6, -R88.reuse ;  /* 0x0000000650507c23 */ /* 0x100fe20008000858 */
[----:B------:R-:W2:Y:S01]  /*25e0*/  MUFU.EX2 R28, R28 ;  /* 0x0000001c001c7308 */ /* 0x000ea20000000800 */
[----:B---3--:R-:W-:Y:S01]  /*25f0*/  @!P1 FMUL R10, R10, R10 ;  /* 0x0000000a0a0a9220 */ /* 0x008fe20000400000 */
[----:B------:R-:W-:Y:S01]  /*2600*/  FSETP.GEU.AND P1, PT, R36, -126, PT ;  /* 0xc2fc00002400780b */ /* 0x000fe20003f2e000 */
[----:B------:R-:W-:Y:S01]  /*2610*/  @!P4 FMUL R15, R15, 0.5 ;  /* 0x3f0000000f0fc820 */ /* 0x000fe20000400000 */
[----:B------:R-:W-:Y:S01]  /*2620*/  FMNMX R0, R66, R3, !PT ;  /* 0x0000000342007209 */ /* 0x000fe20007800000 */
[----:B------:R-:W-:-:S03]  /*2630*/  FFMA R84, R84, UR6, -R88 ;  /* 0x0000000654547c23 */ /* 0x000fc60008000858 */
[----:B------:R-:W3:Y:S01]  /*2640*/  MUFU.EX2 R32, R32 ;  /* 0x0000002000207308 */ /* 0x000ee20000000800 */
[----:B------:R-:W-:Y:S01]  /*2650*/  FMNMX R3, R67, R0, !PT ;  /* 0x0000000043037209 */ /* 0x000fe20007800000 */
[----:B------:R-:W-:Y:S01]  /*2660*/  @!P6 FMUL R21, R21, 0.5 ;  /* 0x3f0000001515e820 */ /* 0x000fe20000400000 */
[----:B-1----:R-:W-:Y:S01]  /*2670*/  @!P2 FMUL R13, R13, R13 ;  /* 0x0000000d0d0da220 */ /* 0x002fe20000400000 */
[----:B------:R-:W-:Y:S02]  /*2680*/  FSETP.GEU.AND P2, PT, R23, -126, PT ;  /* 0xc2fc00001700780b */ /* 0x000fe40003f4e000 */
[----:B------:R-:W-:Y:S01]  /*2690*/  FMNMX R0, R70, R3, !PT ;  /* 0x0000000346007209 */ /* 0x000fe20007800000 */
[----:B------:R-:W-:Y:S01]  /*26a0*/  @!P1 FMUL R36, R36, 0.5 ;  /* 0x3f00000024249820 */ /* 0x000fe20000400000 */
[----:B------:R-:W1:Y:S01]  /*26b0*/  MUFU.EX2 R15, R15 ;  /* 0x0000000f000f7308 */ /* 0x000e620000000800 */
[----:B--2---:R-:W-:Y:S01]  /*26c0*/  @!P5 FMUL R28, R28, R28 ;  /* 0x0000001c1c1cd220 */ /* 0x004fe20000400000 */
[----:B------:R-:W-:-:S02]  /*26d0*/  FMNMX R3, R71, R0, !PT ;  /* 0x0000000047037209 */ /* 0x000fc40007800000 */
[----:B------:R-:W-:Y:S02]  /*26e0*/  FSETP.GEU.AND P5, PT, R12, -126, PT ;  /* 0xc2fc00000c00780b */ /* 0x000fe40003fae000 */
[----:B------:R-:W-:Y:S02]  /*26f0*/  FMNMX R0, R74, R3, !PT ;  /* 0x000000034a007209 */ /* 0x000fe40007800000 */
[----:B------:R-:W2:Y:S01]  /*2700*/  MUFU.EX2 R36, R36 ;  /* 0x0000002400247308 */ /* 0x000ea20000000800 */
[----:B---3--:R-:W-:Y:S01]  /*2710*/  @!P3 FMUL R32, R32, R32 ;  /* 0x000000202020b220 */ /* 0x008fe20000400000 */
[----:B------:R-:W-:Y:S01]  /*2720*/  FSETP.GEU.AND P3, PT, R14, -126, PT ;  /* 0xc2fc00000e00780b */ /* 0x000fe20003f6e000 */
[----:B------:R-:W-:Y:S01]  /*2730*/  @!P2 FMUL R23, R23, 0.5 ;  /* 0x3f0000001717a820 */ /* 0x000fe20000400000 */
[----:B------:R-:W-:-:S04]  /*2740*/  FMNMX R3, R75, R0, !PT ;  /* 0x000000004b037209 */ /* 0x000fc80007800000 */
[----:B------:R-:W3:Y:S01]  /*2750*/  MUFU.EX2 R21, R21 ;  /* 0x0000001500157308 */ /* 0x000ee20000000800 */
[----:B------:R-:W-:Y:S01]  /*2760*/  FMNMX R0, R78, R3, !PT ;  /* 0x000000034e007209 */ /* 0x000fe20007800000 */
[----:B-1----:R-:W-:Y:S01]  /*2770*/  @!P4 FMUL R15, R15, R15 ;  /* 0x0000000f0f0fc220 */ /* 0x002fe20000400000 */
[----:B------:R-:W-:Y:S01]  /*2780*/  FSETP.GEU.AND P4, PT, R25, -126, PT ;  /* 0xc2fc00001900780b */ /* 0x000fe20003f8e000 */
[----:B------:R-:W-:Y:S01]  /*2790*/  @!P5 FMUL R12, R12, 0.5 ;  /* 0x3f0000000c0cd820 */ /* 0x000fe20000400000 */
[----:B------:R-:W-:Y:S02]  /*27a0*/  FMNMX R3, R79, R0, !PT ;  /* 0x000000004f037209 */ /* 0x000fe40007800000 */
[----:B------:R-:W-:Y:S01]  /*27b0*/  @!P3 FMUL R14, R14, 0.5 ;  /* 0x3f0000000e0eb820 */ /* 0x000fe20000400000 */
[----:B------:R-:W1:Y:S01]  /*27c0*/  MUFU.EX2 R23, R23 ;  /* 0x0000001700177308 */ /* 0x000e620000000800 */
[----:B--2---:R-:W-:Y:S01]  /*27d0*/  @!P1 FMUL R36, R36, R36 ;  /* 0x0000002424249220 */ /* 0x004fe20000400000 */
[----:B------:R-:W-:-:S02]  /*27e0*/  FSETP.GEU.AND P1, PT, R33, -126, PT ;  /* 0xc2fc00002100780b */ /* 0x000fc40003f2e000 */
[----:B------:R-:W-:-:S04]  /*27f0*/  FMNMX R0, R82, R3, !PT ;  /* 0x0000000352007209 */ /* 0x000fc80007800000 */
[----:B------:R-:W2:Y:S01]  /*2800*/  MUFU.EX2 R12, R12 ;  /* 0x0000000c000c7308 */ /* 0x000ea20000000800 */
[----:B---3--:R-:W-:Y:S01]  /*2810*/  @!P6 FMUL R21, R21, R21 ;  /* 0x000000151515e220 */ /* 0x008fe20000400000 */
[----:B------:R-:W-:Y:S01]  /*2820*/  FSETP.GEU.AND P6, PT, R40, -126, PT ;  /* 0xc2fc00002800780b */ /* 0x000fe20003fce000 */
[----:B------:R-:W-:Y:S01]  /*2830*/  @!P4 FMUL R25, R25, 0.5 ;  /* 0x3f0000001919c820 */ /* 0x000fe20000400000 */
[----:B------:R-:W-:-:S03]  /*2840*/  FMNMX R3, R83, R0, !PT ;  /* 0x0000000053037209 */ /* 0x000fc60007800000 */
[----:B------:R-:W-:Y:S01]  /*2850*/  @!P1 FMUL R33, R33, 0.5 ;  /* 0x3f00000021219820 */ /* 0x000fe20000400000 */
[----:B------:R-:W3:Y:S01]  /*2860*/  MUFU.EX2 R14, R14 ;  /* 0x0000000e000e7308 */ /* 0x000ee20000000800 */
[----:B------:R-:W-:Y:S01]  /*2870*/  FMNMX R0, R86, R3, !PT ;  /* 0x0000000356007209 */ /* 0x000fe20007800000 */
[----:B-1----:R-:W-:Y:S01]  /*2880*/  @!P2 FMUL R23, R23, R23 ;  /* 0x000000171717a220 */ /* 0x002fe20000400000 */
[----:B------:R-:W-:Y:S02]  /*2890*/  FSETP.GEU.AND P2, PT, R20, -126, PT ;  /* 0xc2fc00001400780b */ /* 0x000fe40003f4e000 */
[----:B------:R-:W-:Y:S02]  /*28a0*/  FMNMX R0, R87, R0, !PT ;  /* 0x0000000057007209 */ /* 0x000fe40007800000 */
[----:B------:R-:W-:Y:S01]  /*28b0*/  @!P6 FMUL R40, R40, 0.5 ;  /* 0x3f0000002828e820 */ /* 0x000fe20000400000 */
[----:B------:R-:W1:Y:S01]  /*28c0*/  MUFU.EX2 R33, R33 ;  /* 0x0000002100217308 */ /* 0x000e620000000800 */
[----:B--2---:R-:W-:Y:S01]  /*28d0*/  @!P5 FMUL R12, R12, R12 ;  /* 0x0000000c0c0cd220 */ /* 0x004fe20000400000 */
[----:B------:R-:W2:Y:S01]  /*28e0*/  SHFL.BFLY PT, R3, R0, 0x1, 0x1f ;  /* 0x0c201f0000037f89 */ /* 0x000ea200000e0000 */
[----:B------:R-:W-:-:S05]  /*28f0*/  FSETP.GEU.AND P5, PT, R29, -126, PT ;  /* 0xc2fc00001d00780b */ /* 0x000fca0003fae000 */
[----:B------:R-:W4:Y:S01]  /*2900*/  MUFU.EX2 R25, R25 ;  /* 0x0000001900197308 */ /* 0x000f220000000800 */
[----:B---3--:R-:W-:Y:S01]  /*2910*/  @!P3 FMUL R14, R14, R14 ;  /* 0x0000000e0e0eb220 */ /* 0x008fe20000400000 */
[----:B------:R-:W-:Y:S01]  /*2920*/  FSETP.GEU.AND P3, PT, R64, -126, PT ;  /* 0xc2fc00004000780b */ /* 0x000fe20003f6e000 */
[----:B------:R-:W-:-:S05]  /*2930*/  @!P2 FMUL R20, R20, 0.5 ;  /* 0x3f0000001414a820 */ /* 0x000fca0000400000 */
[----:B------:R-:W3:Y:S01]  /*2940*/  MUFU.EX2 R40, R40 ;  /* 0x0000002800287308 */ /* 0x000ee20000000800 */
[----:B-1----:R-:W-:Y:S01]  /*2950*/  @!P1 FMUL R33, R33, R33 ;  /* 0x0000002121219220 */ /* 0x002fe20000400000 */
[----:B------:R-:W-:Y:S01]  /*2960*/  FSETP.GEU.AND P1, PT, R72, -126, PT ;  /* 0xc2fc00004800780b */ /* 0x000fe20003f2e000 */
[----:B------:R-:W-:-:S04]  /*2970*/  @!P5 FMUL R29, R29, 0.5 ;  /* 0x3f0000001d1dd820 */ /* 0x000fc80000400000 */
[----:B------:R-:W-:Y:S01]  /*2980*/  @!P3 FMUL R64, R64, 0.5 ;  /* 0x3f0000004040b820 */ /* 0x000fe20000400000 */
[----:B------:R-:W1:Y:S01]  /*2990*/  MUFU.EX2 R20, R20 ;  /* 0x0000001400147308 */ /* 0x000e620000000800 */
[----:B----4-:R-:W-:Y:S01]  /*29a0*/  @!P4 FMUL R25, R25, R25 ;  /* 0x000000191919c220 */ /* 0x010fe20000400000 */
[----:B------:R-:W-:Y:S02]  /*29b0*/  FSETP.GEU.AND P4, PT, R65, -126, PT ;  /* 0xc2fc00004100780b */ /* 0x000fe40003f8e000 */
[----:B--2---:R-:W-:-:S03]  /*29c0*/  FMNMX R3, R0, R3, !PT ;  /* 0x0000000300037209 */ /* 0x004fc60007800000 */
[----:B------:R-:W-:Y:S01]  /*29d0*/  @!P1 FMUL R72, R72, 0.5 ;  /* 0x3f00000048489820 */ /* 0x000fe20000400000 */
[----:B------:R-:W2:Y:S01]  /*29e0*/  MUFU.EX2 R37, R64 ;  /* 0x0000004000257308 */ /* 0x000ea20000000800 */
[----:B---3--:R-:W-:Y:S01]  /*29f0*/  @!P6 FMUL R40, R40, R40 ;  /* 0x000000282828e220 */ /* 0x008fe20000400000 */
[----:B------:R-:W-:Y:S01]  /*2a00*/  FSETP.GEU.AND P6, PT, R69, -126, PT ;  /* 0xc2fc00004500780b */ /* 0x000fe20003fce000 */
[----:B------:R-:W3:Y:S04]  /*2a10*/  SHFL.BFLY PT, R6, R3, 0x2, 0x1f ;  /* 0x0c401f0003067f89 */ /* 0x000ee800000e0000 */
[----:B------:R-:W-:Y:S01]  /*2a20*/  @!P4 FMUL R65, R65, 0.5 ;  /* 0x3f0000004141c820 */ /* 0x000fe20000400000 */
[----:B------:R-:W4:Y:S01]  /*2a30*/  MUFU.EX2 R45, R72 ;  /* 0x00000048002d7308 */ /* 0x000f220000000800 */
[----:B-1----:R-:W-:Y:S01]  /*2a40*/  @!P2 FMUL R20, R20, R20 ;  /* 0x000000141414a220 */ /* 0x002fe20000400000 */
[----:B------:R-:W-:-:S05]  /*2a50*/  FSETP.GEU.AND P2, PT, R73, -126, PT ;  /* 0xc2fc00004900780b */ /* 0x000fca0003f4e000 */
[----:B------:R-:W-:Y:S01]  /*2a60*/  @!P6 FMUL R69, R69, 0.5 ;  /* 0x3f0000004545e820 */ /* 0x000fe20000400000 */
[----:B------:R-:W1:Y:S01]  /*2a70*/  MUFU.EX2 R29, R29 ;  /* 0x0000001d001d7308 */ /* 0x000e620000000800 */
[----:B--2---:R-:W-:Y:S01]  /*2a80*/  @!P3 FMUL R37, R37, R37 ;  /* 0x000000252525b220 */ /* 0x004fe20000400000 */
[----:B------:R-:W-:-:S05]  /*2a90*/  FSETP.GEU.AND P3, PT, R76, -126, PT ;  /* 0xc2fc00004c00780b */ /* 0x000fca0003f6e000 */
[----:B------:R-:W-:Y:S01]  /*2aa0*/  @!P2 FMUL R73, R73, 0.5 ;  /* 0x3f0000004949a820 */ /* 0x000fe20000400000 */
[----:B------:R-:W2:Y:S01]  /*2ab0*/  MUFU.EX2 R44, R65 ;  /* 0x00000041002c7308 */ /* 0x000ea20000000800 */
[----:B----4-:R-:W-:Y:S01]  /*2ac0*/  @!P1 FMUL R45, R45, R45 ;  /* 0x0000002d2d2d9220 */ /* 0x010fe20000400000 */
[----:B------:R-:W-:Y:S02]  /*2ad0*/  FSETP.GEU.AND P1, PT, R81, -126, PT ;  /* 0xc2fc00005100780b */ /* 0x000fe40003f2e000 */
[----:B---3--:R-:W-:-:S03]  /*2ae0*/  FMNMX R6, R3, R6, !PT ;  /* 0x0000000603067209 */ /* 0x008fc60007800000 */
[----:B------:R-:W-:Y:S01]  /*2af0*/  @!P3 FMUL R76, R76, 0.5 ;  /* 0x3f0000004c4cb820 */ /* 0x000fe20000400000 */
[----:B------:R-:W3:Y:S01]  /*2b00*/  MUFU.EX2 R48, R69 ;  /* 0x0000004500307308 */ /* 0x000ee20000000800 */
        /* <DEDUP_REMOVED lines=8> */
[----:B---3--:R-:W-:Y:S01]  /*2b90*/  @!P6 FMUL R48, R48, R48 ;  /* 0x000000303030e220 */ /* 0x008fe20000400000 */
[----:B------:R-:W-:-:S04]  /*2ba0*/  FSETP.NEU.AND P6, PT, R6, -INF , PT ;  /* 0xff8000000600780b */ /* 0x000fc80003fcd000 */
[----:B------:R-:W-:Y:S01]  /*2bb0*/  FSEL R0, R6, RZ, P6 ;  /* 0x000000ff06007208 */ /* 0x000fe20003000000 */
[----:B------:R-:W-:Y:S01]  /*2bc0*/  @!P4 FMUL R77, R77, 0.5 ;  /* 0x3f0000004d4dc820 */ /* 0x000fe20000400000 */
[----:B------:R-:W3:Y:S01]  /*2bd0*/  MUFU.EX2 R60, R81 ;  /* 0x00000051003c7308 */ /* 0x000ee20000000800 */
[----:B-1----:R-:W-:Y:S01]  /*2be0*/  @!P2 FMUL R52, R52, R52 ;  /* 0x000000343434a220 */ /* 0x002fe20000400000 */
[----:B------:R-:W-:Y:S01]  /*2bf0*/  FSETP.GEU.AND P2, PT, R85, -126, PT ;  /* 0xc2fc00005500780b */ /* 0x000fe20003f4e000 */
[----:B------:R-:W-:Y:S01]  /*2c00*/  FMUL R0, R0, UR6 ;  /* 0x0000000600007c20 */ /* 0x000fe20008400000 */
[----:B------:R-:W-:-:S03]  /*2c10*/  FSETP.GEU.AND P6, PT, R84, -126, PT ;  /* 0xc2fc00005400780b */ /* 0x000fc60003fce000 */
[--C-:B------:R-:W-:Y:S01]  /*2c20*/  FFMA R26, R26, UR6, -R0.reuse ;  /* 0x000000061a1a7c23 */ /* 0x100fe20008000800 */
[----:B------:R-:W1:Y:S01]  /*2c30*/  MUFU.EX2 R41, R68 ;  /* 0x0000004400297308 */ /* 0x000e620000000800 */
[--C-:B------:R-:W-:Y:S01]  /*2c40*/  FFMA R57, R31, UR6, -R0.reuse ;  /* 0x000000061f397c23 */ /* 0x100fe20008000800 */
[----:B--2---:R-:W-:Y:S01]  /*2c50*/  @!P3 FMUL R49, R49, R49 ;  /* 0x000000313131b220 */ /* 0x004fe20000400000 */
[--C-:B------:R-:W-:Y:S01]  /*2c60*/  FFMA R3, R27, UR6, -R0.reuse ;  /* 0x000000061b037c23 */ /* 0x100fe20008000800 */
[----:B------:R-:W-:Y:S01]  /*2c70*/  FSETP.GEU.AND P3, PT, R26, -126, PT ;  /* 0xc2fc00001a00780b */ /* 0x000fe20003f6e000 */
[--C-:B------:R-:W-:Y:S01]  /*2c80*/  FFMA R61, R35, UR6, -R0.reuse ;  /* 0x00000006233d7c23 */ /* 0x100fe20008000800 */
[--C-:B------:R-:W-:Y:S01]  /*2c90*/  FFMA R38, R38, UR6, -R0.reuse ;  /* 0x0000000626267c23 */ /* 0x100fe20008000800 */
[----:B------:R-:W-:Y:S01]  /*2ca0*/  @!P2 FMUL R85, R85, 0.5 ;  /* 0x3f0000005555a820 */ /* 0x000fe20000400000 */
[----:B------:R-:W2:Y:S01]  /*2cb0*/  MUFU.EX2 R56, R77 ;  /* 0x0000004d00387308 */ /* 0x000ea20000000800 */
[----:B---3--:R-:W-:Y:S01]  /*2cc0*/  @!P1 FMUL R60, R60, R60 ;  /* 0x0000003c3c3c9220 */ /* 0x008fe20000400000 */
[----:B------:R-:W-:Y:S01]  /*2cd0*/  FSETP.GEU.AND P1, PT, R57, -126, PT ;  /* 0xc2fc00003900780b */ /* 0x000fe20003f2e000 */
[----:B------:R-:W-:Y:S01]  /*2ce0*/  @!P6 FMUL R84, R84, 0.5 ;  /* 0x3f0000005454e820 */ /* 0x000fe20000400000 */
[--C-:B------:R-:W-:Y:S01]  /*2cf0*/  FFMA R30, R30, UR6, -R0.reuse ;  /* 0x000000061e1e7c23 */ /* 0x100fe20008000800 */
[--C-:B------:R-:W-:Y:S01]  /*2d00*/  FFMA R34, R34, UR6, -R0.reuse ;  /* 0x0000000622227c23 */ /* 0x100fe20008000800 */
[--C-:B------:R-:W-:Y:S01]  /*2d10*/  FFMA R50, R50, UR6, -R0.reuse ;  /* 0x0000000632327c23 */ /* 0x100fe20008000800 */
[--C-:B------:R-:W-:Y:S01]  /*2d20*/  FFMA R42, R42, UR6, -R0.reuse ;  /* 0x000000062a2a7c23 */ /* 0x100fe20008000800 */
[----:B------:R-:W3:Y:S01]  /*2d30*/  MUFU.EX2 R64, R85 ;  /* 0x0000005500407308 */ /* 0x000ee20000000800 */
[----:B-1----:R-:W-:Y:S01]  /*2d40*/  @!P5 FMUL R41, R41, R41 ;  /* 0x000000292929d220 */ /* 0x002fe20000400000 */
[----:B------:R-:W-:Y:S01]  /*2d50*/  FSETP.GEU.AND P5, PT, R80, -126, PT ;  /* 0xc2fc00005000780b */ /* 0x000fe20003fae000 */
[----:B------:R-:W-:Y:S01]  /*2d60*/  @!P3 FMUL R26, R26, 0.5 ;  /* 0x3f0000001a1ab820 */ /* 0x000fe20000400000 */
[--C-:B------:R-:W-:Y:S01]  /*2d70*/  FFMA R46, R46, UR6, -R0.reuse ;  /* 0x000000062e2e7c23 */ /* 0x100fe20008000800 */
[--C-:B------:R-:W-:Y:S01]  /*2d80*/  FFMA R67, R67, UR6, -R0.reuse ;  /* 0x0000000643437c23 */ /* 0x100fe20008000800 */
[--C-:B------:R-:W-:Y:S01]  /*2d90*/  FFMA R54, R54, UR6, -R0.reuse ;  /* 0x0000000636367c23 */ /* 0x100fe20008000800 */
[----:B------:R-:W-:Y:S01]  /*2da0*/  @!P1 FMUL R57, R57, 0.5 ;  /* 0x3f00000039399820 */ /* 0x000fe20000400000 */
[----:B------:R1:W4:Y:S01]  /*2db0*/  MUFU.EX2 R31, R26 ;  /* 0x0000001a001f7308 */ /* 0x0003220000000800 */
[----:B--2---:R-:W-:Y:S01]  /*2dc0*/  @!P4 FMUL R56, R56, R56 ;  /* 0x000000383838c220 */ /* 0x004fe20000400000 */
[----:B------:R-:W-:Y:S01]  /*2dd0*/  FSETP.GEU.AND P4, PT, R3, -126, PT ;  /* 0xc2fc00000300780b */ /* 0x000fe20003f8e000 */
[--C-:B------:R-:W-:Y:S01]  /*2de0*/  FFMA R63, R63, UR6, -R0.reuse ;  /* 0x000000063f3f7c23 */ /* 0x100fe20008000800 */
[--C-:B------:R-:W-:Y:S01]  /*2df0*/  FFMA R59, R59, UR6, -R0.reuse ;  /* 0x000000063b3b7c23 */ /* 0x100fe20008000800 */
[--C-:B------:R-:W-:Y:S01]  /*2e00*/  FFMA R75, R75, UR6, -R0.reuse ;  /* 0x000000064b4b7c23 */ /* 0x100fe20008000800 */
[--C-:B------:R-:W-:Y:S01]  /*2e10*/  FFMA R83, R83, UR6, -R0.reuse ;  /* 0x0000000653537c23 */ /* 0x100fe20008000800 */
[----:B------:R-:W-:Y:S01]  /*2e20*/  @!P5 FMUL R80, R80, 0.5 ;  /* 0x3f0000005050d820 */ /* 0x000fe20000400000 */
[----:B------:R-:W2:Y:S01]  /*2e30*/  MUFU.EX2 R72, R57 ;  /* 0x0000003900487308 */ /* 0x000ea20000000800 */
[--C-:B-1----:R-:W-:Y:S01]  /*2e40*/  FFMA R26, R43, UR6, -R0.reuse ;  /* 0x000000062b1a7c23 */ /* 0x102fe20008000800 */
[----:B---3--:R-:W-:Y:S01]  /*2e50*/  @!P2 FMUL R64, R64, R64 ;  /* 0x000000404040a220 */ /* 0x008fe20000400000 */
[----:B------:R-:W-:Y:S01]  /*2e60*/  FSETP.GEU.AND P2, PT, R61, -126, PT ;  /* 0xc2fc00003d00780b */ /* 0x000fe20003f4e000 */
[--C-:B------:R-:W-:Y:S01]  /*2e70*/  FFMA R71, R71, UR6, -R0.reuse ;  /* 0x0000000647477c23 */ /* 0x100fe20008000800 */
[--C-:B------:R-:W-:Y:S01]  /*2e80*/  FFMA R79, R79, UR6, -R0.reuse ;  /* 0x000000064f4f7c23 */ /* 0x100fe20008000800 */
[--C-:B------:R-:W-:Y:S01]  /*2e90*/  FFMA R78, R78, UR6, -R0.reuse ;  /* 0x000000064e4e7c23 */ /* 0x100fe20008000800 */
[----:B------:R-:W-:Y:S01]  /*2ea0*/  @!P4 FMUL R3, R3, 0.5 ;  /* 0x3f0000000303c820 */ /* 0x000fe20000400000 */
[----:B------:R-:W1:Y:S01]  /*2eb0*/  MUFU.EX2 R53, R80 ;  /* 0x0000005000357308 */ /* 0x000e620000000800 */
[----:B----4-:R-:W-:Y:S01]  /*2ec0*/  @!P3 FMUL R31, R31, R31 ;  /* 0x0000001f1f1fb220 */ /* 0x010fe20000400000 */
[----:B------:R-:W-:Y:S01]  /*2ed0*/  FSETP.GEU.AND P3, PT, R38, -126, PT ;  /* 0xc2fc00002600780b */ /* 0x000fe20003f6e000 */
[----:B------:R-:W-:Y:S01]  /*2ee0*/  FFMA R86, R86, UR6, -R0 ;  /* 0x0000000656567c23 */ /* 0x000fe20008000800 */
[----:B------:R-:W-:-:S04]  /*2ef0*/  FADD R65, R23, R60 ;  /* 0x0000003c17417221 */ /* 0x000fc80000000000 */
[----:B------:R3:W4:Y:S01]  /*2f00*/  MUFU.EX2 R68, R3 ;  /* 0x0000000300447308 */ /* 0x0007220000000800 */
[----:B--2---:R-:W-:Y:S01]  /*2f10*/  @!P1 FMUL R72, R72, R72 ;  /* 0x0000004848489220 */ /* 0x004fe20000400000 */
[----:B------:R-:W-:Y:S01]  /*2f20*/  FSETP.GEU.AND P1, PT, R26, -126, PT ;  /* 0xc2fc00001a00780b */ /* 0x000fe20003f2e000 */
[----:B------:R-:W-:-:S04]  /*2f30*/  @!P2 FMUL R61, R61, 0.5 ;  /* 0x3f0000003d3da820 */ /* 0x000fc80000400000 */
[----:B------:R-:W-:Y:S01]  /*2f40*/  @!P3 FMUL R38, R38, 0.5 ;  /* 0x3f0000002626b820 */ /* 0x000fe20000400000 */
[----:B------:R-:W2:Y:S01]  /*2f50*/  MUFU.EX2 R27, R84 ;  /* 0x00000054001b7308 */ /* 0x000ea20000000800 */
[----:B-1----:R-:W-:Y:S01]  /*2f60*/  @!P5 FMUL R53, R53, R53 ;  /* 0x000000353535d220 */ /* 0x002fe20000400000 */
[----:B------:R-:W-:Y:S01]  /*2f70*/  FSETP.GEU.AND P5, PT, R30, -126, PT ;  /* 0xc2fc00001e00780b */ /* 0x000fe20003fae000 */
[----:B---3--:R-:W-:-:S04]  /*2f80*/  FFMA R3, R39, UR6, -R0 ;  /* 0x0000000627037c23 */ /* 0x008fc80008000800 */
[----:B------:R-:W-:Y:S01]  /*2f90*/  @!P1 FMUL R26, R26, 0.5 ;  /* 0x3f0000001a1a9820 */ /* 0x000fe20000400000 */
[----:B------:R1:W3:Y:S01]  /*2fa0*/  MUFU.EX2 R76, R61 ;  /* 0x0000003d004c7308 */ /* 0x0002e20000000800 */
[----:B----4-:R-:W-:Y:S01]  /*2fb0*/  @!P4 FMUL R68, R68, R68 ;  /* 0x000000444444c220 */ /* 0x010fe20000400000 */
[----:B------:R-:W-:-:S05]  /*2fc0*/  FSETP.GEU.AND P4, PT, R3, -126, PT ;  /* 0xc2fc00000300780b */ /* 0x000fca0003f8e000 */
[----:B------:R-:W-:Y:S01]  /*2fd0*/  @!P5 FMUL R30, R30, 0.5 ;  /* 0x3f0000001e1ed820 */ /* 0x000fe20000400000 */
[----:B------:R-:W4:Y:S01]  /*2fe0*/  MUFU.EX2 R43, R38 ;  /* 0x00000026002b7308 */ /* 0x000f220000000800 */
[----:B--2---:R-:W-:Y:S01]  /*2ff0*/  @!P6 FMUL R27, R27, R27 ;  /* 0x0000001b1b1be220 */ /* 0x004fe20000400000 */
[----:B------:R-:W-:Y:S01]  /*3000*/  FSETP.GEU.AND P6, PT, R34, -126, PT ;  /* 0xc2fc00002200780b */ /* 0x000fe20003fce000 */
[----:B-1----:R-:W-:Y:S01]  /*3010*/  FADD R61, R36, R53 ;  /* 0x00000035243d7221 */ /* 0x002fe20000000000 */
[----:B------:R-:W-:-:S03]  /*3020*/  F2FP.BF16.F32.PACK_AB R36, R23, R36 ;  /* 0x000000241724723e */ /* 0x000fc600000010ff */
[----:B------:R-:W-:Y:S01]  /*3030*/  @!P4 FMUL R3, R3, 0.5 ;  /* 0x3f0000000303c820 */ /* 0x000fe20000400000 */
[----:B------:R1:W2:Y:S01]  /*3040*/  MUFU.EX2 R84, R26 ;  /* 0x0000001a00547308 */ /* 0x0002a20000000800 */
[----:B---3--:R-:W-:-:S06]  /*3050*/  @!P2 FMUL R76, R76, R76 ;  /* 0x0000004c4c4ca220 */ /* 0x008fcc0000400000 */
[----:B------:R-:W-:Y:S01]  /*3060*/  @!P6 FMUL R34, R34, 0.5 ;  /* 0x3f0000002222e820 */ /* 0x000fe20000400000 */
[----:B------:R3:W5:Y:S01]  /*3070*/  MUFU.EX2 R35, R30 ;  /* 0x0000001e00237308 */ /* 0x0007620000000800 */
[----:B-1----:R-:W-:Y:S01]  /*3080*/  FFMA R26, R55, UR6, -R0 ;  /* 0x00000006371a7c23 */ /* 0x002fe20008000800 */
[----:B----4-:R-:W-:Y:S01]  /*3090*/  @!P3 FMUL R43, R43, R43 ;  /* 0x0000002b2b2bb220 */ /* 0x010fe20000400000 */
[----:B------:R-:W-:-:S05]  /*30a0*/  FSETP.GEU.AND P3, PT, R50, -126, PT ;  /* 0xc2fc00003200780b */ /* 0x000fca0003f6e000 */
[----:B------:R1:W4:Y:S01]  /*30b0*/  MUFU.EX2 R80, R3 ;  /* 0x0000000300507308 */ /* 0x0003220000000800 */
[----:B---3--:R-:W-:Y:S01]  /*30c0*/  FFMA R30, R47, UR6, -R0 ;  /* 0x000000062f1e7c23 */ /* 0x008fe20008000800 */
[----:B--2---:R-:W-:Y:S01]  /*30d0*/  @!P1 FMUL R84, R84, R84 ;  /* 0x0000005454549220 */ /* 0x004fe20000400000 */
[----:B------:R-:W-:-:S03]  /*30e0*/  FSETP.GEU.AND P1, PT, R26, -126, PT ;  /* 0xc2fc00001a00780b */ /* 0x000fc60003f2e000 */
[----:B------:R-:W-:Y:S02]  /*30f0*/  FSETP.GEU.AND P2, PT, R30, -126, PT ;  /* 0xc2fc00001e00780b */ /* 0x000fe40003f4e000 */
[----:B------:R2:W3:Y:S01]  /*3100*/  MUFU.EX2 R39, R34 ;  /* 0x0000002200277308 */ /* 0x0004e20000000800 */
[----:B-----5:R-:W-:Y:S01]  /*3110*/  @!P5 FMUL R35, R35, R35 ;  /* 0x000000232323d220 */ /* 0x020fe20000400000 */
[----:B------:R-:W-:Y:S01]  /*3120*/  FSETP.GEU.AND P5, PT, R42, -126, PT ;  /* 0xc2fc00002a00780b */ /* 0x000fe20003fae000 */
[----:B-1----:R-:W-:Y:S01]  /*3130*/  FFMA R3, R51, UR6, -R0 ;  /* 0x0000000633037c23 */ /* 0x002fe20008000800 */
[----:B------:R-:W-:-:S04]  /*3140*/  @!P3 FMUL R50, R50, 0.5 ;  /* 0x3f0000003232b820 */ /* 0x000fc80000400000 */
[----:B------:R-:W-:Y:S01]  /*3150*/  @!P1 FMUL R26, R26, 0.5 ;  /* 0x3f0000001a1a9820 */ /* 0x000fe20000400000 */
[----:B----4-:R-:W-:Y:S01]  /*3160*/  @!P4 FMUL R80, R80, R80 ;  /* 0x000000505050c220 */ /* 0x010fe20000400000 */
[----:B------:R-:W-:Y:S01]  /*3170*/  FSETP.GEU.AND P4, PT, R3, -126, PT ;  /* 0xc2fc00000300780b */ /* 0x000fe20003f8e000 */
[----:B------:R-:W-:Y:S01]  /*3180*/  @!P2 FMUL R30, R30, 0.5 ;  /* 0x3f0000001e1ea820 */ /* 0x000fe20000400000 */
[----:B------:R-:W1:Y:S01]  /*3190*/  MUFU.EX2 R55, R50 ;  /* 0x0000003200377308 */ /* 0x000e620000000800 */
[----:B--2---:R-:W-:Y:S02]  /*31a0*/  FFMA R34, R58, UR6, -R0 ;  /* 0x000000063a227c23 */ /* 0x004fe40008000800 */
[----:B------:R-:W-:Y:S01]  /*31b0*/  @!P5 FMUL R42, R42, 0.5 ;  /* 0x3f0000002a2ad820 */ /* 0x000fe20000400000 */
[----:B---3--:R-:W-:Y:S01]  /*31c0*/  @!P6 FMUL R39, R39, R39 ;  /* 0x000000272727e220 */ /* 0x008fe20000400000 */
[----:B------:R-:W-:-:S03]  /*31d0*/  FSETP.GEU.AND P6, PT, R46, -126, PT ;  /* 0xc2fc00002e00780b */ /* 0x000fc60003fce000 */
[----:B------:R2:W3:Y:S03]  /*31e0*/  MUFU.EX2 R88, R30 ;  /* 0x0000001e00587308 */ /* 0x0004e60000000800 */
[----:B------:R-:W-:-:S05]  /*31f0*/  @!P4 FMUL R3, R3, 0.5 ;  /* 0x3f0000000303c820 */ /* 0x000fca0000400000 */
[----:B------:R-:W4:Y:S01]  /*3200*/  MUFU.EX2 R47, R42 ;  /* 0x0000002a002f7308 */ /* 0x000f220000000800 */
[----:B--2---:R-:W-:Y:S01]  /*3210*/  FFMA R30, R62, UR6, -R0 ;  /* 0x000000063e1e7c23 */ /* 0x004fe20008000800 */
[----:B-1----:R-:W-:Y:S01]  /*3220*/  @!P3 FMUL R55, R55, R55 ;  /* 0x000000373737b220 */ /* 0x002fe20000400000 */
[----:B------:R-:W-:-:S03]  /*3230*/  @!P6 FMUL R46, R46, 0.5 ;  /* 0x3f0000002e2ee820 */ /* 0x000fc60000400000 */
[----:B------:R-:W-:Y:S02]  /*3240*/  FSETP.GEU.AND P3, PT, R30, -126, PT ;  /* 0xc2fc00001e00780b */ /* 0x000fe40003f6e000 */
[----:B------:R1:W2:Y:S01]  /*3250*/  MUFU.EX2 R62, R26 ;  /* 0x0000001a003e7308 */ /* 0x0002a20000000800 */
[----:B---3--:R-:W-:Y:S01]  /*3260*/  @!P2 FMUL R88, R88, R88 ;  /* 0x000000585858a220 */ /* 0x008fe20000400000 */
[----:B------:R-:W-:-:S06]  /*3270*/  FSETP.GEU.AND P2, PT, R59, -126, PT ;  /* 0xc2fc00003b00780b */ /* 0x000fcc0003f4e000 */
[----:B------:R3:W5:Y:S01]  /*3280*/  MUFU.EX2 R58, R3 ;  /* 0x00000003003a7308 */ /* 0x0007620000000800 */
[----:B----4-:R-:W-:Y:S01]  /*3290*/  @!P5 FMUL R47, R47, R47 ;  /* 0x0000002f2f2fd220 */ /* 0x010fe20000400000 */
[----:B------:R-:W-:Y:S01]  /*32a0*/  FSETP.GEU.AND P5, PT, R54, -126, PT ;  /* 0xc2fc00003600780b */ /* 0x000fe20003fae000 */
[----:B------:R-:W-:Y:S01]  /*32b0*/  @!P3 FMUL R30, R30, 0.5 ;  /* 0x3f0000001e1eb820 */ /* 0x000fe20000400000 */
[----:B-1----:R-:W-:-:S03]  /*32c0*/  FFMA R26, R70, UR6, -R0 ;  /* 0x00000006461a7c23 */ /* 0x002fc60008000800 */
[----:B------:R-:W-:Y:S01]  /*32d0*/  @!P2 FMUL R59, R59, 0.5 ;  /* 0x3f0000003b3ba820 */ /* 0x000fe20000400000 */
[----:B------:R-:W1:Y:S01]  /*32e0*/  MUFU.EX2 R51, R46 ;  /* 0x0000002e00337308 */ /* 0x000e620000000800 */
[----:B--2---:R-:W-:Y:S01]  /*32f0*/  @!P1 FMUL R62, R62, R62 ;  /* 0x0000003e3e3e9220 */ /* 0x004fe20000400000 */
[----:B------:R-:W-:Y:S01]  /*3300*/  FSETP.GEU.AND P1, PT, R67, -126, PT ;  /* 0xc2fc00004300780b */ /* 0x000fe20003f2e000 */
[----:B---3--:R-:W-:-:S04]  /*3310*/  FFMA R3, R66, UR6, -R0 ;  /* 0x0000000642037c23 */ /* 0x008fc80008000800 */
[----:B------:R-:W-:Y:S01]  /*3320*/  @!P5 FMUL R54, R54, 0.5 ;  /* 0x3f0000003636d820 */ /* 0x000fe20000400000 */
[----:B------:R2:W3:Y:S01]  /*3330*/  MUFU.EX2 R66, R30 ;  /* 0x0000001e00427308 */ /* 0x0004e20000000800 */
[----:B-----5:R-:W-:Y:S01]  /*3340*/  @!P4 FMUL R58, R58, R58 ;  /* 0x0000003a3a3ac220 */ /* 0x020fe20000400000 */
[----:B------:R-:W-:-:S05]  /*3350*/  FSETP.GEU.AND P4, PT, R63, -126, PT ;  /* 0xc2fc00003f00780b */ /* 0x000fca0003f8e000 */
[----:B------:R-:W-:Y:S01]  /*3360*/  @!P1 FMUL R67, R67, 0.5 ;  /* 0x3f00000043439820 */ /* 0x000fe20000400000 */
[----:B------:R-:W4:Y:S01]  /*3370*/  MUFU.EX2 R57, R54 ;  /* 0x0000003600397308 */ /* 0x000f220000000800 */
[----:B-1----:R-:W-:Y:S01]  /*3380*/  @!P6 FMUL R51, R51, R51 ;  /* 0x000000333333e220 */ /* 0x002fe20000400000 */
[----:B------:R-:W-:Y:S01]  /*3390*/  FSETP.GEU.AND P6, PT, R34, -126, PT ;  /* 0xc2fc00002200780b */ /* 0x000fe20003fce000 */
[----:B--2---:R-:W-:-:S04]  /*33a0*/  FFMA R30, R82, UR6, -R0 ;  /* 0x00000006521e7c23 */ /* 0x004fc80008000800 */
[----:B------:R-:W-:Y:S01]  /*33b0*/  @!P4 FMUL R63, R63, 0.5 ;  /* 0x3f0000003f3fc820 */ /* 0x000fe20000400000 */
[----:B------:R-:W1:Y:S01]  /*33c0*/  MUFU.EX2 R67, R67 ;  /* 0x0000004300437308 */ /* 0x000e620000000800 */
[----:B---3--:R-:W-:Y:S01]  /*33d0*/  @!P3 FMUL R66, R66, R66 ;  /* 0x000000424242b220 */ /* 0x008fe20000400000 */
[----:B------:R-:W-:-:S05]  /*33e0*/  FSETP.GEU.AND P3, PT, R75, -126, PT ;  /* 0xc2fc00004b00780b */ /* 0x000fca0003f6e000 */
[----:B------:R-:W-:Y:S01]  /*33f0*/  @!P6 FMUL R34, R34, 0.5 ;  /* 0x3f0000002222e820 */ /* 0x000fe20000400000 */
[----:B------:R-:W2:Y:S01]  /*3400*/  MUFU.EX2 R63, R63 ;  /* 0x0000003f003f7308 */ /* 0x000ea20000000800 */
[----:B----4-:R-:W-:Y:S01]  /*3410*/  @!P5 FMUL R57, R57, R57 ;  /* 0x000000393939d220 */ /* 0x010fe20000400000 */
[----:B------:R-:W-:-:S05]  /*3420*/  FSETP.GEU.AND P5, PT, R3, -126, PT ;  /* 0xc2fc00000300780b */ /* 0x000fca0003fae000 */
[----:B------:R-:W-:Y:S01]  /*3430*/  @!P3 FMUL R75, R75, 0.5 ;  /* 0x3f0000004b4bb820 */ /* 0x000fe20000400000 */
[----:B------:R3:W4:Y:S01]  /*3440*/  MUFU.EX2 R90, R34 ;  /* 0x00000022005a7308 */ /* 0x0007220000000800 */
[----:B-1----:R-:W-:Y:S01]  /*3450*/  @!P1 FMUL R67, R67, R67 ;  /* 0x0000004343439220 */ /* 0x002fe20000400000 */
[----:B------:R-:W-:-:S03]  /*3460*/  FSETP.GEU.AND P1, PT, R83, -126, PT ;  /* 0xc2fc00005300780b */ /* 0x000fc60003f2e000 */
[----:B------:R-:W-:Y:S02]  /*3470*/  FADD R54, R76, R67 ;  /* 0x000000434c367221 */ /* 0x000fe40000000000 */
[----:B------:R-:W-:Y:S01]  /*3480*/  @!P5 FMUL R3, R3, 0.5 ;  /* 0x3f0000000303d820 */ /* 0x000fe20000400000 */
[----:B------:R-:W1:Y:S01]  /*3490*/  MUFU.EX2 R59, R59 ;  /* 0x0000003b003b7308 */ /* 0x000e620000000800 */
[--C-:B---3--:R-:W-:Y:S01]  /*34a0*/  FFMA R34, R74, UR6, -R0.reuse ;  /* 0x000000064a227c23 */ /* 0x108fe20008000800 */
[----:B--2---:R-:W-:Y:S01]  /*34b0*/  @!P4 FMUL R63, R63, R63 ;  /* 0x0000003f3f3fc220 */ /* 0x004fe20000400000 */
[----:B------:R-:W-:Y:S01]  /*34c0*/  FSETP.GEU.AND P4, PT, R30, -126, PT ;  /* 0xc2fc00001e00780b */ /* 0x000fe20003f8e000 */
[----:B------:R-:W-:-:S03]  /*34d0*/  FFMA R0, R87, UR6, -R0 ;  /* 0x0000000657007c23 */ /* 0x000fc60008000800 */
[----:B------:R-:W-:Y:S01]  /*34e0*/  @!P1 FMUL R83, R83, 0.5 ;  /* 0x3f00000053539820 */ /* 0x000fe20000400000 */
[----:B------:R2:W3:Y:S01]  /*34f0*/  MUFU.EX2 R70, R3 ;  /* 0x0000000300467308 */ /* 0x0004e20000000800 */
[----:B----4-:R-:W-:Y:S01]  /*3500*/  @!P6 FMUL R90, R90, R90 ;  /* 0x0000005a5a5ae220 */ /* 0x010fe20000400000 */
[----:B------:R-:W-:-:S06]  /*3510*/  FSETP.GEU.AND P6, PT, R34, -126, PT ;  /* 0xc2fc00002200780b */ /* 0x000fcc0003fce000 */
[----:B------:R-:W4:Y:S01]  /*3520*/  MUFU.EX2 R75, R75 ;  /* 0x0000004b004b7308 */ /* 0x000f220000000800 */
[----:B-1----:R-:W-:Y:S01]  /*3530*/  @!P2 FMUL R59, R59, R59 ;  /* 0x0000003b3b3ba220 */ /* 0x002fe20000400000 */
[----:B------:R-:W-:Y:S01]  /*3540*/  FSETP.GEU.AND P2, PT, R26, -126, PT ;  /* 0xc2fc00001a00780b */ /* 0x000fe20003f4e000 */
[----:B------:R-:W-:Y:S01]  /*3550*/  @!P4 FMUL R30, R30, 0.5 ;  /* 0x3f0000001e1ec820 */ /* 0x000fe20000400000 */
[----:B--2---:R-:W-:Y:S01]  /*3560*/  FADD R3, R24, R29 ;  /* 0x0000001d18037221 */ /* 0x004fe20000000000 */
[----:B------:R-:W-:Y:S02]  /*3570*/  F2FP.BF16.F32.PACK_AB R24, R7, R24 ;  /* 0x000000180718723e */ /* 0x000fe400000010ff */
[----:B------:R-:W-:Y:S01]  /*3580*/  @!P6 FMUL R34, R34, 0.5 ;  /* 0x3f0000002222e820 */ /* 0x000fe20000400000 */
[----:B------:R-:W1:Y:S01]  /*3590*/  MUFU.EX2 R83, R83 ;  /* 0x0000005300537308 */ /* 0x000e620000000800 */
[----:B---3--:R-:W-:Y:S01]  /*35a0*/  @!P5 FMUL R70, R70, R70 ;  /* 0x000000464646d220 */ /* 0x008fe20000400000 */
[----:B------:R-:W-:-:S03]  /*35b0*/  FSETP.GEU.AND P5, PT, R71, -126, PT ;  /* 0xc2fc00004700780b */ /* 0x000fc60003fae000 */
[----:B------:R-:W-:Y:S02]  /*35c0*/  FADD R50, R39, R70 ;  /* 0x0000004627327221 */ /* 0x000fe40000000000 */
[----:B------:R-:W-:Y:S01]  /*35d0*/  @!P2 FMUL R26, R26, 0.5 ;  /* 0x3f0000001a1aa820 */ /* 0x000fe20000400000 */
[----:B------:R2:W3:Y:S01]  /*35e0*/  MUFU.EX2 R82, R34 ;  /* 0x0000002200527308 */ /* 0x0004e20000000800 */
[----:B----4-:R-:W-:Y:S01]  /*35f0*/  @!P3 FMUL R75, R75, R75 ;  /* 0x0000004b4b4bb220 */ /* 0x010fe20000400000 */
[----:B------:R-:W-:-:S03]  /*3600*/  FSETP.GEU.AND P3, PT, R79, -126, PT ;  /* 0xc2fc00004f00780b */ /* 0x000fc60003f6e000 */
[----:B------:R-:W-:Y:S02]  /*3610*/  FADD R81, R84, R75 ;  /* 0x0000004b54517221 */ /* 0x000fe40000000000 */
[----:B------:R-:W-:Y:S01]  /*3620*/  @!P5 FMUL R71, R71, 0.5 ;  /* 0x3f0000004747d820 */ /* 0x000fe20000400000 */
[----:B------:R4:W5:Y:S01]  /*3630*/  MUFU.EX2 R92, R30 ;  /* 0x0000001e005c7308 */ /* 0x0009620000000800 */
[----:B-1----:R-:W-:Y:S01]  /*3640*/  @!P1 FMUL R83, R83, R83 ;  /* 0x0000005353539220 */ /* 0x002fe20000400000 */
[----:B------:R-:W-:Y:S01]  /*3650*/  FSETP.GEU.AND P1, PT, R0, -126, PT ;  /* 0xc2fc00000000780b */ /* 0x000fe20003f2e000 */
[----:B--2---:R-:W-:Y:S02]  /*3660*/  FADD R34, R15, R52 ;  /* 0x000000340f227221 */ /* 0x004fe40000000000 */
[----:B------:R-:W-:Y:S02]  /*3670*/  FADD R87, R58, R83 ;  /* 0x000000533a577221 */ /* 0x000fe40000000000 */
[----:B------:R-:W-:Y:S01]  /*3680*/  @!P3 FMUL R79, R79, 0.5 ;  /* 0x3f0000004f4fb820 */ /* 0x000fe20000400000 */
[----:B------:R1:W-:Y:S01]  /*3690*/  MUFU.EX2 R74, R26 ;  /* 0x0000001a004a7308 */ /* 0x0003e20000000800 */
[----:B---3--:R-:W-:Y:S01]  /*36a0*/  @!P6 FMUL R82, R82, R82 ;  /* 0x000000525252e220 */ /* 0x008fe20000400000 */
[----:B------:R-:W-:Y:S01]  /*36b0*/  FSETP.GEU.AND P6, PT, R78, -126, PT ;  /* 0xc2fc00004e00780b */ /* 0x000fe20003fce000 */
[----:B----4-:R-:W-:Y:S01]  /*36c0*/  FADD R30, R32, R45 ;  /* 0x0000002d201e7221 */ /* 0x010fe20000000000 */
[----:B------:R-:W-:Y:S01]  /*36d0*/  FADD R54, R54, R87 ;  /* 0x0000005736367221 */ /* 0x000fe20000000000 */
[----:B------:R-:W-:-:S02]  /*36e0*/  F2FP.BF16.F32.PACK_AB R32, R15, R32 ;  /* 0x000000200f20723e */ /* 0x000fc400000010ff */
[----:B------:R-:W-:Y:S01]  /*36f0*/  @!P1 FMUL R0, R0, 0.5 ;  /* 0x3f00000000009820 */ /* 0x000fe20000400000 */
[----:B------:R-:W2:Y:S01]  /*3700*/  MUFU.EX2 R71, R71 ;  /* 0x0000004700477308 */ /* 0x000ea20000000800 */
[----:B-1----:R-:W-:Y:S01]  /*3710*/  FADD R26, R28, R37 ;  /* 0x000000251c1a7221 */ /* 0x002fe20000000000 */
[----:B-----5:R-:W-:Y:S01]  /*3720*/  @!P4 FMUL R92, R92, R92 ;  /* 0x0000005c5c5cc220 */ /* 0x020fe20000400000 */
[----:B------:R-:W-:Y:S01]  /*3730*/  FSETP.GEU.AND P4, PT, R86, -126, PT ;  /* 0xc2fc00005600780b */ /* 0x000fe20003f8e000 */
[----:B------:R-:W-:Y:S01]  /*3740*/  FADD R38, R3, R30 ;  /* 0x0000001e03267221 */ /* 0x000fe20000000000 */
[----:B------:R-:W-:Y:S01]  /*3750*/  FADD R69, R26, R61 ;  /* 0x0000003d1a457221 */ /* 0x000fe20000000000 */
[----:B------:R-:W-:Y:S01]  /*3760*/  FADD R26, R8, R33 ;  /* 0x00000021081a7221 */ /* 0x000fe20000000000 */
[----:B------:R-:W-:Y:S01]  /*3770*/  FADD R61, R12, R49 ;  /* 0x000000310c3d7221 */ /* 0x000fe20000000000 */
[----:B------:R-:W1:Y:S01]  /*3780*/  MUFU.EX2 R79, R79 ;  /* 0x0000004f004f7308 */ /* 0x000e620000000800 */
[----:B------:R-:W-:Y:S01]  /*3790*/  @!P6 FMUL R78, R78, 0.5 ;  /* 0x3f0000004e4ee820 */ /* 0x000fe20000400000 */
[----:B------:R-:W-:Y:S01]  /*37a0*/  FADD R3, R7, R40 ;  /* 0x0000002807037221 */ /* 0x000fe20000000000 */
[----:B------:R-:W-:Y:S01]  /*37b0*/  FADD R46, R26, R61 ;  /* 0x0000003d1a2e7221 */ /* 0x000fe20000000000 */
[----:B------:R-:W-:Y:S01]  /*37c0*/  FADD R61, R14, R27 ;  /* 0x0000001b0e3d7221 */ /* 0x000fe20000000000 */
[----:B------:R-:W-:Y:S01]  /*37d0*/  FADD R26, R10, R41 ;  /* 0x000000290a1a7221 */ /* 0x000fe20000000000 */
[----:B------:R-:W-:Y:S01]  /*37e0*/  FADD R30, R11, R44 ;  /* 0x0000002c0b1e7221 */ /* 0x000fe20000000000 */
[----:B------:R-:W-:Y:S01]  /*37f0*/  FADD R42, R3, R34 ;  /* 0x00000022032a7221 */ /* 0x000fe20000000000 */
[----:B------:R-:W-:Y:S01]  /*3800*/  @!P4 FMUL R86, R86, 0.5 ;  /* 0x3f0000005656c820 */ /* 0x000fe20000400000 */
[----:B------:R-:W-:Y:S01]  /*3810*/  FADD R77, R26, R61 ;  /* 0x0000003d1a4d7221 */ /* 0x000fe20000000000 */
[----:B------:R-:W-:Y:S01]  /*3820*/  FADD R73, R30, R65 ;  /* 0x000000411e497221 */ /* 0x000fe20000000000 */
[----:B------:R-:W3:Y:S01]  /*3830*/  MUFU.EX2 R61, R0 ;  /* 0x00000000003d7308 */ /* 0x000ee20000000800 */
[----:B------:R-:W-:Y:S01]  /*3840*/  FADD R3, R9, R20 ;  /* 0x0000001409037221 */ /* 0x000fe20000000000 */
[----:B------:R-:W-:Y:S01]  /*3850*/  FADD R34, R21, R56 ;  /* 0x0000003815227221 */ /* 0x000fe20000000000 */
[----:B------:R-:W-:Y:S01]  /*3860*/  FADD R30, R13, R48 ;  /* 0x000000300d1e7221 */ /* 0x000fe20000000000 */
[----:B------:R-:W-:Y:S01]  /*3870*/  FADD R65, R25, R64 ;  /* 0x0000004019417221 */ /* 0x000fe20000000000 */
[----:B------:R-:W-:Y:S01]  /*3880*/  FADD R26, R31, R90 ;  /* 0x0000005a1f1a7221 */ /* 0x000fe20000000000 */
[----:B------:R-:W-:Y:S01]  /*3890*/  FADD R3, R3, R34 ;  /* 0x0000002203037221 */ /* 0x000fe20000000000 */
[----:B------:R-:W-:Y:S01]  /*38a0*/  FADD R85, R55, R92 ;  /* 0x0000005c37557221 */ /* 0x000fe20000000000 */
[----:B------:R-:W4:Y:S01]  /*38b0*/  MUFU.EX2 R78, R78 ;  /* 0x0000004e004e7308 */ /* 0x000f220000000800 */
[----:B------:R-:W-:Y:S01]  /*38c0*/  FADD R30, R30, R65 ;  /* 0x000000411e1e7221 */ /* 0x000fe20000000000 */
[----:B------:R-:W-:Y:S01]  /*38d0*/  FADD R65, R47, R82 ;  /* 0x000000522f417221 */ /* 0x000fe20000000000 */
[----:B------:R-:W-:Y:S01]  /*38e0*/  FADD R34, R68, R59 ;  /* 0x0000003b44227221 */ /* 0x000fe20000000000 */
[----:B--2---:R-:W-:Y:S01]  /*38f0*/  @!P5 FMUL R71, R71, R71 ;  /* 0x000000474747d220 */ /* 0x004fe20000400000 */
[----:B-1----:R-:W-:Y:S01]  /*3900*/  @!P3 FMUL R79, R79, R79 ;  /* 0x0000004f4f4fb220 */ /* 0x002fe20000400000 */
[----:B------:R-:W-:Y:S01]  /*3910*/  FADD R89, R26, R65 ;  /* 0x000000411a597221 */ /* 0x000fe20000000000 */
[----:B------:R-:W-:Y:S01]  /*3920*/  FADD R94, R50, R85 ;  /* 0x00000055325e7221 */ /* 0x000fe20000000000 */
[----:B------:R-:W1:Y:S01]  /*3930*/  MUFU.EX2 R86, R86 ;  /* 0x0000005600567308 */ /* 0x000e620000000800 */
[----:B---3--:R-:W-:Y:S01]  /*3940*/  @!P1 FMUL R61, R61, R61 ;  /* 0x0000003d3d3d9220 */ /* 0x008fe20000400000 */
[----:B------:R-:W-:Y:S01]  /*3950*/  FADD R91, R34, R81 ;  /* 0x00000051225b7221 */ /* 0x000fe20000000000 */
[----:B------:R-:W-:Y:S01]  /*3960*/  FADD R26, R72, R63 ;  /* 0x0000003f481a7221 */ /* 0x000fe20000000000 */
[----:B------:R-:W-:Y:S01]  /*3970*/  FADD R81, R88, R79 ;  /* 0x0000004f58517221 */ /* 0x000fe20000000000 */
[----:B------:R-:W-:Y:S01]  /*3980*/  FADD R50, R80, R71 ;  /* 0x0000004750327221 */ /* 0x000fe20000000000 */
[----:B------:R-:W-:Y:S01]  /*3990*/  FADD R87, R62, R61 ;  /* 0x0000003d3e577221 */ /* 0x000fe20000000000 */
[----:B------:R-:W-:Y:S01]  /*39a0*/  @!P2 FMUL R74, R74, R74 ;  /* 0x0000004a4a4aa220 */ /* 0x000fe20000400000 */
[----:B------:R-:W-:Y:S01]  /*39b0*/  FADD R26, R26, R81 ;  /* 0x000000511a1a7221 */ /* 0x000fe20000000000 */
[----:B----4-:R-:W-:Y:S01]  /*39c0*/  @!P6 FMUL R78, R78, R78 ;  /* 0x0000004e4e4ee220 */ /* 0x010fe20000400000 */
[----:B------:R-:W-:Y:S01]  /*39d0*/  FADD R87, R50, R87 ;  /* 0x0000005732577221 */ /* 0x000fe20000000000 */
[----:B------:R-:W-:Y:S01]  /*39e0*/  FADD R0, R35, R66 ;  /* 0x0000004223007221 */ /* 0x000fe20000000000 */
[----:B------:R-:W-:Y:S01]  /*39f0*/  FADD R34, R43, R74 ;  /* 0x0000004a2b227221 */ /* 0x000fe20000000000 */
[----:B------:R-:W-:Y:S01]  /*3a00*/  FADD R65, R51, R78 ;  /* 0x0000004e33417221 */ /* 0x000fe20000000000 */
[----:B------:R-:W-:Y:S01]  /*3a10*/  FADD R87, R26, R87 ;  /* 0x000000571a577221 */ /* 0x000fe20000000000 */
[----:B------:R-:W-:Y:S01]  /*3a20*/  IMAD.U32 R26, RZ, RZ, UR25 ;  /* 0x00000019ff1a7e24 */ /* 0x000fe2000f8e00ff */
[----:B------:R-:W-:Y:S01]  /*3a30*/  UIADD3 UR25, UR53, 0x1, URZ ;  /* 0x0000000135197890 */ /* 0x000fe2000fffe03f */
[----:B-1----:R-:W-:Y:S01]  /*3a40*/  @!P4 FMUL R86, R86, R86 ;  /* 0x000000565656c220 */ /* 0x002fe20000400000 */
[----:B------:R-:W-:Y:S01]  /*3a50*/  FADD R0, R0, R65 ;  /* 0x0000004100007221 */ /* 0x000fe20000000000 */
[----:B------:R-:W-:Y:S01]  /*3a60*/  FADD R38, R38, R69 ;  /* 0x0000004526267221 */ /* 0x000fe20000000000 */
[----:B------:R-:W-:Y:S01]  /*3a70*/  UISETP.NE.AND UP0, UPT, UR25, 0x5, UPT ;  /* 0x000000051900788c */ /* 0x000fe2000bf05270 */
[----:B------:R-:W-:Y:S01]  /*3a80*/  FADD R85, R57, R86 ;  /* 0x0000005639557221 */ /* 0x000fe20000000000 */
[----:B------:R-:W-:Y:S01]  /*3a90*/  FADD R42, R42, R73 ;  /* 0x000000492a2a7221 */ /* 0x000fe20000000000 */
[----:B------:R-:W-:Y:S01]  /*3aa0*/  FADD R77, R46, R77 ;  /* 0x0000004d2e4d7221 */ /* 0x000fe20000000000 */
[----:B------:R-:W-:Y:S01]  /*3ab0*/  FADD R3, R3, R30 ;  /* 0x0000001e03037221 */ /* 0x000fe20000000000 */
[----:B------:R-:W-:Y:S01]  /*3ac0*/  FADD R85, R34, R85 ;  /* 0x0000005522557221 */ /* 0x000fe20000000000 */
[----:B------:R-:W-:Y:S01]  /*3ad0*/  USEL UR6, URZ, 0x1, UP0 ;  /* 0x000000013f067887 */ /* 0x000fe20008000000 */
[----:B------:R-:W-:Y:S01]  /*3ae0*/  FADD R89, R89, R94 ;  /* 0x0000005e59597221 */ /* 0x000fe20000000000 */
[----:B------:R-:W-:Y:S01]  /*3af0*/  FADD R54, R91, R54 ;  /* 0x000000365b367221 */ /* 0x000fe20000000000 */
[----:B------:R-:W-:Y:S01]  /*3b00*/  FADD R0, R0, R85 ;  /* 0x0000005500007221 */ /* 0x000fe20000000000 */
[----:B------:R-:W-:Y:S01]  /*3b10*/  FADD R38, R38, R77 ;  /* 0x0000004d26267221 */ /* 0x000fe20000000000 */
[----:B------:R-:W-:Y:S01]  /*3b20*/  FADD R3, R42, R3 ;  /* 0x000000032a037221 */ /* 0x000fe20000000000 */
[----:B------:R-:W-:Y:S01]  /*3b30*/  FADD R87, R54, R87 ;  /* 0x0000005736577221 */ /* 0x000fe20000000000 */
[----:B------:R-:W-:Y:S01]  /*3b40*/  FADD R0, R89, R0 ;  /* 0x0000000059007221 */ /* 0x000fe20000000000 */
[----:B------:R1:W-:Y:S01]  /*3b50*/  SYNCS.ARRIVE.TRANS64.A1T0 RZ, [R26+UR27], RZ ;  /* 0x000000ff1aff79a7 */ /* 0x0003e2000810001b */
[----:B------:R-:W-:Y:S01]  /*3b60*/  FADD R3, R38, R3 ;  /* 0x0000000326037221 */ /* 0x000fe20000000000 */
[----:B------:R-:W-:Y:S01]  /*3b70*/  F2FP.BF16.F32.PACK_AB R38, R25, R14 ;  /* 0x0000000e1926723e */ /* 0x000fe200000010ff */
[----:B------:R-:W-:Y:S01]  /*3b80*/  USEL UR25, UR25, URZ, UP0 ;  /* 0x0000003f19197287 */ /* 0x000fe20008000000 */
[----:B------:R-:W-:Y:S01]  /*3b90*/  F2FP.BF16.F32.PACK_AB R46, R48, R41 ;  /* 0x00000029302e723e */ /* 0x000fe200000010ff */
[----:B------:R-:W-:Y:S01]  /*3ba0*/  FADD R0, R0, R87 ;  /* 0x0000005700007221 */ /* 0x000fe20000000000 */
[----:B------:R-:W-:-:S02]  /*3bb0*/  F2FP.BF16.F32.PACK_AB R54, R64, R27 ;  /* 0x0000001b4036723e */ /* 0x000fc400000010ff */
[----:B------:R-:W-:Y:S02]  /*3bc0*/  LOP3.LUT R18, R18, UR6, RZ, 0x3c, !PT ;  /* 0x0000000612127c12 */ /* 0x000fe4000f8e3cff */
[----:B------:R-:W-:Y:S02]  /*3bd0*/  F2FP.BF16.F32.PACK_AB R40, R40, R29 ;  /* 0x0000001d2828723e */ /* 0x000fe400000010ff */
[----:B------:R-:W-:Y:S02]  /*3be0*/  F2FP.BF16.F32.PACK_AB R42, R20, R33 ;  /* 0x00000021142a723e */ /* 0x000fe400000010ff */
[----:B------:R-:W-:Y:S02]  /*3bf0*/  F2FP.BF16.F32.PACK_AB R48, R52, R45 ;  /* 0x0000002d3430723e */ /* 0x000fe400000010ff */
[----:B------:R-:W-:Y:S02]  /*3c00*/  F2FP.BF16.F32.PACK_AB R25, R68, R31 ;  /* 0x0000001f4419723e */ /* 0x000fe400000010ff */
[----:B------:R-:W-:-:S02]  /*3c10*/  F2FP.BF16.F32.PACK_AB R27, R72, R35 ;  /* 0x00000023481b723e */ /* 0x000fc400000010ff */
[----:B------:R-:W-:Y:S02]  /*3c20*/  F2FP.BF16.F32.PACK_AB R44, R44, R37 ;  /* 0x000000252c2c723e */ /* 0x000fe400000010ff */
[----:B------:R-:W-:Y:S02]  /*3c30*/  F2FP.BF16.F32.PACK_AB R50, R56, R49 ;  /* 0x000000313832723e */ /* 0x000fe400000010ff */
[----:B------:R-:W-:Y:S02]  /*3c40*/  F2FP.BF16.F32.PACK_AB R52, R60, R53 ;  /* 0x000000353c34723e */ /* 0x000fe400000010ff */
[----:B------:R-:W-:Y:S02]  /*3c50*/  F2FP.BF16.F32.PACK_AB R29, R76, R39 ;  /* 0x000000274c1d723e */ /* 0x000fe400000010ff */
[----:B------:R-:W-:Y:S02]  /*3c60*/  F2FP.BF16.F32.PACK_AB R31, R80, R43 ;  /* 0x0000002b501f723e */ /* 0x000fe400000010ff */
[----:B------:R-:W-:-:S02]  /*3c70*/  F2FP.BF16.F32.PACK_AB R33, R84, R47 ;  /* 0x0000002f5421723e */ /* 0x000fc400000010ff */
[----:B------:R-:W-:Y:S02]  /*3c80*/  F2FP.BF16.F32.PACK_AB R35, R88, R51 ;  /* 0x000000335823723e */ /* 0x000fe400000010ff */
[----:B-1----:R-:W-:Y:S02]  /*3c90*/  F2FP.BF16.F32.PACK_AB R26, R9, R8 ;  /* 0x00000008091a723e */ /* 0x002fe400000010ff */
        /* <DEDUP_REMOVED lines=11> */
[----:B------:R-:W-:Y:S01]  /*3d50*/  F2FP.BF16.F32.PACK_AB R53, R83, R92 ;  /* 0x0000005c5335723e */ /* 0x000fe200000010ff */
[----:B------:R-:W-:Y:S06]  /*3d60*/  @!P0 BRA `(.L_x_21) ;  /* 0x0000000000048947 */ /* 0x000fec0003800000 */
[----:B------:R-:W-:Y:S01]  /*3d70*/  BPT.TRAP 0x1 ;  /* 0x000000040000795c */ /* 0x000fe20000300000 */
.L_x_21:
[----:B------:R-:W-:Y:S01]  /*3d80*/  ULEA UR6, UR25, UR36, 0x3 ;  /* 0x0000002419067291 */ /* 0x000fe2000f8e183f */
[----:B------:R-:W-:-:S08]  /*3d90*/  SHF.L.U32 R7, R18, 0x1f, RZ ;  /* 0x0000001f12077819 */ /* 0x000fd000000006ff */
[----:B------:R-:W1:Y:S02]  /*3da0*/  SYNCS.PHASECHK.TRANS64.TRYWAIT P1, [UR6+0x20200], R7 ;  /* 0x02020007ff0075a7 */ /* 0x000e640008020146 */
[----:B-1----:R-:W-:Y:S05]  /*3db0*/  @!P1 BRA `(.L_x_22) ;  /* 0x000000c000209947 */ /* 0x002fea0003800000 */
.L_x_130:
[----:B------:R-:W-:Y:S01]  /*3dc0*/  UIMAD UR10, UR25, 0x500, UR48 ;  /* 0x00000500190a78a4 */ /* 0x000fe2000f8e0230 */
[----:B------:R-:W-:Y:S01]  /*3dd0*/  WARPGROUP.ARRIVE ;  /* 0x00000000000079c5 */ /* 0x000fe20000000000 */
[----:B------:R-:W-:Y:S01]  /*3de0*/  UMOV UR7, 0xc0000010 ;  /* 0xc000001000077882 */ /* 0x000fe20000000000 */
[----:B------:R-:W-:Y:S01]  /*3df0*/  F2FP.BF16.F32.PACK_AB R55, R61, R86 ;  /* 0x000000563d37723e */ /* 0x000fe200000010ff */
[----:B------:R-:W-:Y:S02]  /*3e00*/  UIADD3 UR11, UR10, 0x100, URZ ;  /* 0x000001000a0b7890 */ /* 0x000fe4000fffe03f */
[----:B------:R-:W-:Y:S02]  /*3e10*/  UIADD3 UR14, UR10, 0x200, URZ ;  /* 0x000002000a0e7890 */ /* 0x000fe4000fffe03f */
[----:B------:R-:W-:Y:S01]  /*3e20*/  UMOV UR6, UR10 ;  /* 0x0000000a00067c82 */ /* 0x000fe20008000000 */
[----:B------:R-:W-:Y:S01]  /*3e30*/  UIADD3 UR15, UR10, 0x300, URZ ;  /* 0x000003000a0f7890 */ /* 0x000fe2000fffe03f */
[----:B------:R-:W-:Y:S01]  /*3e40*/  HGMMA.64x16x16.F32.BF16 R120, R24, gdesc[UR4].tnspB, RZ, !UPT, gsb0 ;  /* 0x4020000418787df0 */ /* 0x000fe2000c0018ff */
[----:B------:R-:W-:Y:S01]  /*3e50*/  UMOV UR6, UR11 ;  /* 0x0000000b00067c82 */ /* 0x000fe20008000000 */
[----:B------:R-:W-:Y:S01]  /*3e60*/  UMOV UR7, 0xc0000010 ;  /* 0xc000001000077882 */ /* 0x000fe20000000000 */
[----:B------:R-:W-:-:S02]  /*3e70*/  UIADD3 UR18, UR10, 0x400, URZ ;  /* 0x000004000a127890 */ /* 0x000fc4000fffe03f */
[----:B------:R-:W-:Y:S01]  /*3e80*/  UIADD3 UR11, UR10, 0x120, URZ ;  /* 0x000001200a0b7890 */ /* 0x000fe2000fffe03f */
[----:B------:R-:W-:Y:S02]  /*3e90*/  WARPGROUP.DEPBAR.LE gsb0, 0x0 ;  /* 0x00008000000079c5 */ /* 0x000fe40000010000 */
[----:B------:R-:W-:-:S06]  /*3ea0*/  WARPGROUP.ARRIVE ;  /* 0x00000000000079c5 */ /* 0x000fcc0000000000 */
[----:B------:R-:W-:Y:S01]  /*3eb0*/  HGMMA.64x16x16.F32.BF16 R112, R24, gdesc[UR4].tnspB, RZ, !UPT, gsb0 ;  /* 0x4020000418707df0 */ /* 0x000fe2000c0018ff */
[----:B------:R-:W-:Y:S01]  /*3ec0*/  UMOV UR6, UR14 ;  /* 0x0000000e00067c82 */ /* 0x000fe20008000000 */
[----:B------:R-:W-:Y:S01]  /*3ed0*/  UMOV UR7, 0xc0000010 ;  /* 0xc000001000077882 */ /* 0x000fe20000000000 */
        /* <DEDUP_REMOVED lines=16> */
[----:B------:R-:W-:Y:S01]  /*3fe0*/  UIADD3 UR6, UR10, 0x20, URZ ;  /* 0x000000200a067890 */ /* 0x000fe2000fffe03f */
[----:B------:R-:W-:Y:S01]  /*3ff0*/  UMOV UR7, 0xc0000010 ;  /* 0xc000001000077882 */ /* 0x000fe20000000000 */
[----:B------:R-:W-:Y:S02]  /*4000*/  WARPGROUP.DEPBAR.LE gsb0, 0x0 ;  /* 0x00008000000079c5 */ /* 0x000fe40000010000 */
[----:B------:R-:W-:-:S06]  /*4010*/  WARPGROUP.ARRIVE ;  /* 0x00000000000079c5 */ /* 0x000fcc0000000000 */
[----:B------:R-:W-:Y:S01]  /*4020*/  HGMMA.64x16x16.F32.BF16 R120, R28, gdesc[UR4].tnspB, R120, gsb0 ;  /* 0x402000041c787df0 */ /* 0x000fe20008001878 */
[----:B------:R-:W-:Y:S01]  /*4030*/  UMOV UR6, UR11 ;  /* 0x0000000b00067c82 */ /* 0x000fe20008000000 */
[----:B------:R-:W-:Y:S01]  /*4040*/  UMOV UR7, 0xc0000010 ;  /* 0xc000001000077882 */ /* 0x000fe20000000000 */
[----:B------:R-:W-:Y:S01]  /*4050*/  UIADD3 UR11, UR10, 0x140, URZ ;  /* 0x000001400a0b7890 */ /* 0x000fe2000fffe03f */
        /* <DEDUP_REMOVED lines=162> */
[----:B------:R-:W-:Y:S02]  /*4a80*/  WARPGROUP.DEPBAR.LE gsb0, 0x0 ;  /* 0x00008000000079c5 */ /* 0x000fe40000010000 */
[----:B------:R-:W-:-:S06]  /*4a90*/  WARPGROUP.ARRIVE ;  /* 0x00000000000079c5 */ /* 0x000fcc0000000000 */
[----:B------:R-:W-:Y:S01]  /*4aa0*/  HGMMA.64x16x16.F32.BF16 R88, R48, gdesc[UR4].tnspB, R88, gsb0 ;  /* 0x4020000430587df0 */ /* 0x000fe20008001858 */
[----:B------:R-:W-:Y:S01]  /*4ab0*/  UIADD3 UR6, UR10, 0xe0, URZ ;  /* 0x000000e00a067890 */ /* 0x000fe2000fffe03f */
        /* <DEDUP_REMOVED lines=24> */
[----:B------:R-:W-:Y:S03]  /*4c40*/  HGMMA.64x16x16.F32.BF16 R88, R52, gdesc[UR4].tnspB, R88, gsb0 ;  /* 0x4020000434587df0 */ /* 0x000fe60008001858 */
[----:B------:R-:W-:Y:S02]  /*4c50*/  WARPGROUP.DEPBAR.LE gsb0, 0x0 ;  /* 0x00008000000079c5 */ /* 0x000fe40000010000 */
[----:B------:R-:W-:Y:S05]  /*4c60*/  @!P0 BRA `(.L_x_23) ;  /* 0x0000000000048947 */ /* 0x000fea0003800000 */
[----:B------:R-:W-:Y:S01]  /*4c70*/  BPT.TRAP 0x1 ;  /* 0x000000040000795c */ /* 0x000fe20000300000 */
.L_x_23:
[----:B------:R-:W-:Y:S02]  /*4c80*/  UISETP.GT.U32.AND UP0, UPT, UR51, 0x1, UPT ;  /* 0x000000013300788c */ /* 0x000fe4000bf04070 */
[----:B------:R-:W-:-:S04]  /*4c90*/  UIADD3 UR26, UR26, 0x20228, URZ ;  /* 0x000202281a1a7890 */ /* 0x000fc8000fffe03f */
[----:B------:R-:W-:Y:S01]  /*4ca0*/  PLOP3.LUT P1, PT, PT, PT, UP0, 0x80, 0x0 ;  /* 0x000000000000781c */ /* 0x000fe20003f2f008 */
[----:B------:R-:W-:-:S09]  /*4cb0*/  UPRMT UR26, URZ, 0x654, UR26 ;  /* 0x000006543f1a7896 */ /* 0x000fd2000800001a */
[----:B------:R-:W-:Y:S03]  /*4cc0*/  SYNCS.ARRIVE.TRANS64.RED.A1T0 RZ, [UR26], RZ ;  /* 0x000000ffffff79a7 */ /* 0x000fe6000810041a */
[----:B------:R-:W-:Y:S05]  /*4cd0*/  @P1 BRA `(.L_x_24) ;  /* 0x0000000000041947 */ /* 0x000fea0003800000 */
[----:B------:R-:W-:Y:S01]  /*4ce0*/  BPT.TRAP 0x1 ;  /* 0x000000040000795c */ /* 0x000fe20000300000 */
.L_x_24:
[----:B------:R-:W-:Y:S01]  /*4cf0*/  UIADD3 UR53, UR25, 0x1, URZ ;  /* 0x0000000119357890 */ /* 0x000fe2000fffe03f */
[C---:B------:R-:W-:Y:S02]  /*4d00*/  ISETP.GE.AND P2, PT, R5.reuse, 0x101, PT ;  /* 0x000001010500780c */ /* 0x040fe40003f46270 */
[----:B-1----:R-:W-:Y:S01]  /*4d10*/  IADD3 R7, R5, 0x7f, RZ ;  /* 0x0000007f05077810 */ /* 0x002fe20007ffe0ff */
[----:B------:R-:W-:Y:S01]  /*4d20*/  UISETP.NE.AND UP0, UPT, UR53, 0x5, UPT ;  /* 0x000000053500788c */ /* 0x000fe2000bf05270 */
[----:B------:R-:W-:Y:S02]  /*4d30*/  VIADD R5, R22, 0x80 ;  /* 0x0000008016057836 */ /* 0x000fe40000000000 */
[----:B------:R-:W-:Y:S01]  /*4d40*/  SHF.R.S32.HI R8, RZ, 0x1f, R7 ;  /* 0x0000001fff087819 */ /* 0x000fe20000011407 */
[----:B------:R-:W-:Y:S02]  /*4d50*/  USEL UR6, URZ, 0x1, UP0 ;  /* 0x000000013f067887 */ /* 0x000fe40008000000 */
[----:B------:R-:W-:Y:S01]  /*4d60*/  USEL UR53, UR53, URZ, UP0 ;  /* 0x0000003f35357287 */ /* 0x000fe20008000000 */
[----:B------:R-:W-:-:S03]  /*4d70*/  LEA.HI R7, R8, R7, RZ, 0x7 ;  /* 0x0000000708077211 */ /* 0x000fc600078f38ff */
[----:B------:R-:W-:Y:S02]  /*4d80*/  LOP3.LUT R18, R18, UR6, RZ, 0x3c, !PT ;  /* 0x0000000612127c12 */ /* 0x000fe4000f8e3cff */
[----:B------:R-:W-:Y:S01]  /*4d90*/  LEA.HI.SX32 R7, R7, 0xffffffff, 0x19 ;  /* 0xffffffff07077811 */ /* 0x000fe200078fcaff */
[----:B------:R-:W-:Y:S06]  /*4da0*/  @!P2 BRA `(.L_x_25) ;  /* 0x000000340074a947 */ /* 0x000fec0003800000 */
[----:B------:R-:W-:Y:S01]  /*4db0*/  MOV R11, R4 ;  /* 0x00000004000b7202 */ /* 0x000fe20000000f00 */
[----:B------:R-:W-:Y:S01]  /*4dc0*/  IMAD.MOV.U32 R9, RZ, RZ, R6 ;  /* 0x000000ffff097224 */ /* 0x000fe200078e0006 */
[----:B------:R-:W-:-:S06]  /*4dd0*/  ULDC UR26, c[0x0][0x604] ;  /* 0x00018100001a7ab9 */ /* 0x000fcc0000000800 */
.L_x_36:
[----:B------:R-:W-:Y:S05]  /*4de0*/  @!P0 BRA `(.L_x_26) ;  /* 0x0000000000048947 */ /* 0x000fea0003800000 */
[----:B------:R-:W-:Y:S01]  /*4df0*/  BPT.TRAP 0x1 ;  /* 0x000000040000795c */ /* 0x000fe20000300000 */
.L_x_26:
[----:B------:R-:W-:Y:S01]  /*4e00*/  ULEA UR6, UR53, UR36, 0x3 ;  /* 0x0000002435067291 */ /* 0x000fe2000f8e183f */
[----:B------:R-:W-:-:S08]  /*4e10*/  SHF.L.U32 R4, R18, 0x1f, RZ ;  /* 0x0000001f12047819 */ /* 0x000fd000000006ff */
[----:B------:R-:W1:Y:S02]  /*4e20*/  SYNCS.PHASECHK.TRANS64.TRYWAIT P2, [UR6+0x20200], R4 ;  /* 0x02020004ff0075a7 */ /* 0x000e640008040146 */
[----:B-1----:R-:W-:Y:S05]  /*4e30*/  @!P2 BRA `(.L_x_27) ;  /* 0x000000b00018a947 */ /* 0x002fea0003800000 */
.L_x_131:
[----:B------:R-:W-:Y:S01]  /*4e40*/  UIMAD UR22, UR53, 0x500, UR37 ;  /* 0x00000500351678a4 */ /* 0x000fe2000f8e0225 */
[----:B------:R-:W-:Y:S01]  /*4e50*/  WARPGROUP.ARRIVE ;  /* 0x00000000000079c5 */ /* 0x000fe20000000000 */
[----:B------:R-:W-:Y:S01]  /*4e60*/  UMOV UR23, 0xc0000010 ;  /* 0xc000001000177882 */ /* 0x000fe20000000000 */
[----:B------:R-:W-:Y:S01]  /*4e70*/  UMOV UR7, 0xc0000010 ;  /* 0xc000001000077882 */ /* 0x000fe20000000000 */
[----:B------:R-:W-:Y:S02]  /*4e80*/  UIADD3 UR6, UR22, 0x100, URZ ;  /* 0x0000010016067890 */ /* 0x000fe4000fffe03f */
[----:B------:R-:W-:Y:S01]  /*4e90*/  UIADD3 UR10, UR22, 0x200, URZ ;  /* 0x00000200160a7890 */ /* 0x000fe2000fffe03f */
[----:B------:R-:W-:Y:S02]  /*4ea0*/  UMOV UR11, 0xc0000010 ;  /* 0xc0000010000b7882 */ /* 0x000fe40000000000 */
[----:B------:R-:W-:Y:S01]  /*4eb0*/  HGMMA.64x128x16.F32.BF16 R24, gdesc[UR20], RZ, !UPT, gsb0 ;  /* 0x01e00000141879f0 */ /* 0x000fe2000c0018ff */
[----:B------:R-:W-:Y:S01]  /*4ec0*/  UIADD3 UR14, UR22, 0x300, URZ ;  /* 0x00000300160e7890 */ /* 0x000fe2000fffe03f */
[----:B------:R-:W-:Y:S01]  /*4ed0*/  UMOV UR15, 0xc0000010 ;  /* 0xc0000010000f7882 */ /* 0x000fe20000000000 */
[----:B------:R-:W-:Y:S01]  /*4ee0*/  UIADD3 UR18, UR22, 0x400, URZ ;  /* 0x0000040016127890 */ /* 0x000fe2000fffe03f */
[----:B------:R-:W-:Y:S01]  /*4ef0*/  UMOV UR19, 0xc0000010 ;  /* 0xc000001000137882 */ /* 0x000fe20000000000 */
[----:B------:R-:W-:-:S02]  /*4f00*/  WARPGROUP.DEPBAR.LE gsb0, 0x0 ;  /* 0x00008000000079c5 */ /* 0x000fc40000010000 */
[----:B------:R-:W-:-:S06]  /*4f10*/  WARPGROUP.ARRIVE ;  /* 0x00000000000079c5 */ /* 0x000fcc0000000000 */
[----:B------:R-:W-:Y:S03]  /*4f20*/  HGMMA.64x128x16.F32.BF16 R24, gdesc[UR4], R24, gsb0 ;  /* 0x01e00000041879f0 */ /* 0x000fe60008001818 */
[----:B------:R-:W-:Y:S02]  /*4f30*/  WARPGROUP.DEPBAR.LE gsb0, 0x0 ;  /* 0x00008000000079c5 */ /* 0x000fe40000010000 */
[----:B------:R-:W-:-:S07]  /*4f40*/  WARPGROUP.ARRIVE ;  /* 0x00000000000079c5 */ /* 0x000fce0000000000 */
[----:B------:R-:W-:Y:S01]  /*4f50*/  HGMMA.64x128x16.F32.BF16 R24, gdesc[UR8], R24, gsb0 ;  /* 0x01e00000081879f0 */ /* 0x000fe20008001818 */
[----:B------:R-:W-:-:S04]  /*4f60*/  UIADD3 UR10, UR53, 0x1, URZ ;  /* 0x00000001350a7890 */ /* 0x000fc8000fffe03f */
[----:B------:R-:W-:-:S04]  /*4f70*/  UISETP.NE.AND UP0, UPT, UR10, 0x5, UPT ;  /* 0x000000050a00788c */ /* 0x000fc8000bf05270 */
[----:B------:R-:W-:Y:S02]  /*4f80*/  USEL UR6, URZ, 0x1, UP0 ;  /* 0x000000013f067887 */ /* 0x000fe40008000000 */
[----:B------:R-:W-:-:S04]  /*4f90*/  USEL UR10, UR10, URZ, UP0 ;  /* 0x0000003f0a0a7287 */ /* 0x000fc80008000000 */
[----:B------:R-:W-:Y:S01]  /*4fa0*/  LOP3.LUT R18, R18, UR6, RZ, 0x3c, !PT ;  /* 0x0000000612127c12 */ /* 0x000fe2000f8e3cff */
[----:B------:R-:W-:Y:S02]  /*4fb0*/  WARPGROUP.DEPBAR.LE gsb0, 0x0 ;  /* 0x00008000000079c5 */ /* 0x000fe40000010000 */
[----:B------:R-:W-:-:S06]  /*4fc0*/  WARPGROUP.ARRIVE ;  /* 0x00000000000079c5 */ /* 0x000fcc0000000000 */
[----:B------:R-:W-:Y:S03]  /*4fd0*/  HGMMA.64x128x16.F32.BF16 R24, gdesc[UR12], R24, gsb0 ;  /* 0x01e000000c1879f0 */ /* 0x000fe60008001818 */
[----:B------:R-:W-:Y:S02]  /*4fe0*/  WARPGROUP.DEPBAR.LE gsb0, 0x0 ;  /* 0x00008000000079c5 */ /* 0x000fe40000010000 */
[----:B------:R-:W-:-:S07]  /*4ff0*/  WARPGROUP.ARRIVE ;  /* 0x00000000000079c5 */ /* 0x000fce0000000000 */
[----:B------:R-:W-:Y:S03]  /*5000*/  HGMMA.64x128x16.F32.BF16 R24, gdesc[UR16], R24, gsb0 ;  /* 0x01e00000101879f0 */ /* 0x000fe60008001818 */
[----:B------:R-:W-:Y:S02]  /*5010*/  WARPGROUP.DEPBAR.LE gsb0, 0x0 ;  /* 0x00008000000079c5 */ /* 0x000fe40000010000 */
[----:B------:R-:W-:Y:S05]  /*5020*/  @!P0 BRA `(.L_x_28) ;  /* 0x0000000000048947 */ /* 0x000fea0003800000 */
[----:B------:R-:W-:Y:S01]  /*5030*/  BPT.TRAP 0x1 ;  /* 0x000000040000795c */ /* 0x000fe20000300000 */
.L_x_28:
[----:B-1----:R-:W-:Y:S01]  /*5040*/  FMNMX R4, R24, R11, !PT ;  /* 0x0000000b18047209 */ /* 0x002fe20007800000 */
[----:B------:R-:W-:Y:S01]  /*5050*/  ULEA UR6, UR10, UR36, 0x3 ;  /* 0x000000240a067291 */ /* 0x000fe2000f8e183f */
[----:B------:R-:W-:Y:S02]  /*5060*/  FMNMX R8, R26, R9, !PT ;  /* 0x000000091a087209 */ /* 0x000fe40007800000 */
[----:B------:R-:W-:Y:S02]  /*5070*/  FMNMX R13, R25, R4, !PT ;  /* 0x00000004190d7209 */ /* 0x000fe40007800000 */
[----:B------:R-:W-:Y:S02]  /*5080*/  FMNMX R15, R27, R8, !PT ;  /* 0x000000081b0f7209 */ /* 0x000fe40007800000 */
[----:B------:R-:W-:Y:S02]  /*5090*/  FMNMX R4, R28, R13, !PT ;  /* 0x0000000d1c047209 */ /* 0x000fe40007800000 */
[----:B------:R-:W-:-:S02]  /*50a0*/  FMNMX R8, R30, R15, !PT ;  /* 0x0000000f1e087209 */ /* 0x000fc40007800000 */
[----:B------:R-:W-:-:S04]  /*50b0*/  FMNMX R13, R29, R4, !PT ;  /* 0x000000041d0d7209 */ /* 0x000fc80007800000 */
        /* <DEDUP_REMOVED lines=27> */
[----:B------:R-:W-:-:S05]  /*5270*/  FMNMX R6, R85, R4, !PT ;  /* 0x0000000455067209 */ /* 0x000fca0007800000 */
[----:B------:R-:W1:Y:S02]  /*5280*/  SHFL.BFLY PT, R13, R6, 0x1, 0x1f ;  /* 0x0c201f00060d7f89 */ /* 0x000e6400000e0000 */
[----:B-1----:R-:W-:-:S05]  /*5290*/  FMNMX R13, R6, R13, !PT ;  /* 0x0000000d060d7209 */ /* 0x002fca0007800000 */
[----:B------:R-:W1:Y:S02]  /*52a0*/  SHFL.BFLY PT, R4, R13, 0x2, 0x1f ;  /* 0x0c401f000d047f89 */ /* 0x000e6400000e0000 */
[----:B-1----:R-:W-:Y:S02]  /*52b0*/  FMNMX R4, R13, R4, !PT ;  /* 0x000000040d047209 */ /* 0x002fe40007800000 */
[----:B------:R-:W-:Y:S02]  /*52c0*/  FMNMX R13, R31, R8, !PT ;  /* 0x000000081f0d7209 */ /* 0x000fe40007800000 */
[----:B------:R-:W-:Y:S02]  /*52d0*/  FSETP.NEU.AND P2, PT, R4, -INF , PT ;  /* 0xff8000000400780b */ /* 0x000fe40003f4d000 */
[----:B------:R-:W-:Y:S02]  /*52e0*/  FMNMX R6, R34, R13, !PT ;  /* 0x0000000d22067209 */ /* 0x000fe40007800000 */
[----:B------:R-:W-:-:S02]  /*52f0*/  FSEL R12, R4, RZ, P2 ;  /* 0x000000ff040c7208 */ /* 0x000fc40001000000 */
[----:B------:R-:W-:-:S03]  /*5300*/  FMNMX R13, R35, R6, !PT ;  /* 0x00000006230d7209 */ /* 0x000fc60007800000 */
[----:B------:R-:W-:Y:S01]  /*5310*/  FMUL R128, R12, UR26 ;  /* 0x0000001a0c807c20 */ /* 0x000fe20008400000 */
[----:B------:R-:W-:Y:S01]  /*5320*/  FMNMX R6, R38, R13, !PT ;  /* 0x0000000d26067209 */ /* 0x000fe20007800000 */
[----:B------:R-:W-:Y:S02]  /*5330*/  FADD R12, -R12, R11 ;  /* 0x0000000b0c0c7221 */ /* 0x000fe40000000100 */
[--C-:B------:R-:W-:Y:S01]  /*5340*/  FFMA R24, R24, UR26, -R128.reuse ;  /* 0x0000001a18187c23 */ /* 0x100fe20008000880 */
[--C-:B------:R-:W-:Y:S01]  /*5350*/  FFMA R25, R25, UR26, -R128.reuse ;  /* 0x0000001a19197c23 */ /* 0x100fe20008000880 */
[----:B------:R-:W-:Y:S01]  /*5360*/  FMNMX R21, R39, R6, !PT ;  /* 0x0000000627157209 */ /* 0x000fe20007800000 */
[--C-:B------:R-:W-:Y:S01]  /*5370*/  FFMA R8, R28, UR26, -R128.reuse ;  /* 0x0000001a1c087c23 */ /* 0x100fe20008000880 */
[--C-:B------:R-:W-:Y:S01]  /*5380*/  FFMA R15, R29, UR26, -R128.reuse ;  /* 0x0000001a1d0f7c23 */ /* 0x100fe20008000880 */
[----:B------:R-:W-:Y:S01]  /*5390*/  FSETP.GEU.AND P6, PT, R24, -126, PT ;  /* 0xc2fc00001800780b */ /* 0x000fe20003fce000 */
[--C-:B------:R-:W-:Y:S01]  /*53a0*/  FFMA R28, R32, UR26, -R128.reuse ;  /* 0x0000001a201c7c23 */ /* 0x100fe20008000880 */
[----:B------:R-:W-:Y:S01]  /*53b0*/  FSETP.GEU.AND P3, PT, R25, -126, PT ;  /* 0xc2fc00001900780b */ /* 0x000fe20003f6e000 */
[--C-:B------:R-:W-:Y:S01]  /*53c0*/  FFMA R10, R36, UR26, -R128.reuse ;  /* 0x0000001a240a7c23 */ /* 0x100fe20008000880 */
[----:B------:R-:W-:Y:S01]  /*53d0*/  FMNMX R6, R42, R21, !PT ;  /* 0x000000152a067209 */ /* 0x000fe20007800000 */
[--C-:B------:R-:W-:Y:S01]  /*53e0*/  FFMA R21, R33, UR26, -R128.reuse ;  /* 0x0000001a21157c23 */ /* 0x100fe20008000880 */
[----:B------:R-:W-:Y:S01]  /*53f0*/  FSETP.GEU.AND P4, PT, R8, -126, PT ;  /* 0xc2fc00000800780b */ /* 0x000fe20003f8e000 */
[--C-:B------:R-:W-:Y:S01]  /*5400*/  FFMA R14, R44, UR26, -R128.reuse ;  /* 0x0000001a2c0e7c23 */ /* 0x100fe20008000880 */
[----:B------:R-:W-:Y:S01]  /*5410*/  FSETP.GEU.AND P5, PT, R15, -126, PT ;  /* 0xc2fc00000f00780b */ /* 0x000fe20003fae000 */
[--C-:B------:R-:W-:Y:S01]  /*5420*/  FFMA R32, R40, UR26, -R128.reuse ;  /* 0x0000001a28207c23 */ /* 0x100fe20008000880 */
[----:B------:R-:W-:Y:S01]  /*5430*/  FSETP.GEU.AND P2, PT, R28, -126, PT ;  /* 0xc2fc00001c00780b */ /* 0x000fe20003f4e000 */
[--C-:B------:R-:W-:Y:S01]  /*5440*/  FFMA R33, R41, UR26, -R128.reuse ;  /* 0x0000001a29217c23 */ /* 0x100fe20008000880 */
[----:B------:R-:W-:Y:S01]  /*5450*/  FMNMX R23, R43, R6, !PT ;  /* 0x000000062b177209 */ /* 0x000fe20007800000 */
[----:B------:R-:W-:Y:S01]  /*5460*/  @!P6 FMUL R24, R24, 0.5 ;  /* 0x3f0000001818e820 */ /* 0x000fe20000400000 */
[--C-:B------:R-:W-:Y:S01]  /*5470*/  FFMA R20, R48, UR26, -R128.reuse ;  /* 0x0000001a30147c23 */ /* 0x100fe20008000880 */
[----:B------:R-:W-:Y:S01]  /*5480*/  @!P3 FMUL R25, R25, 0.5 ;  /* 0x3f0000001919b820 */ /* 0x000fe20000400000 */
[----:B------:R-:W-:Y:S01]  /*5490*/  FMNMX R6, R46, R23, !PT ;  /* 0x000000172e067209 */ /* 0x000fe20007800000 */
[--C-:B------:R-:W-:Y:S01]  /*54a0*/  FFMA R23, R37, UR26, -R128.reuse ;  /* 0x0000001a25177c23 */ /* 0x100fe20008000880 */
[--C-:B------:R-:W-:Y:S01]  /*54b0*/  FFMA R37, R45, UR26, -R128.reuse ;  /* 0x0000001a2d257c23 */ /* 0x100fe20008000880 */
[----:B------:R-:W1:Y:S01]  /*54c0*/  MUFU.EX2 R24, R24 ;  /* 0x0000001800187308 */ /* 0x000e620000000800 */
[----:B------:R-:W-:Y:S01]  /*54d0*/  @!P4 FMUL R8, R8, 0.5 ;  /* 0x3f0000000808c820 */ /* 0x000fe20000400000 */
[----:B------:R-:W-:Y:S01]  /*54e0*/  @!P5 FMUL R15, R15, 0.5 ;  /* 0x3f0000000f0fd820 */ /* 0x000fe20000400000 */
[--C-:B------:R-:W-:Y:S01]  /*54f0*/  FFMA R45, R53, UR26, -R128.reuse ;  /* 0x0000001a352d7c23 */ /* 0x100fe20008000880 */
[----:B------:R-:W-:Y:S01]  /*5500*/  @!P2 FMUL R28, R28, 0.5 ;  /* 0x3f0000001c1ca820 */ /* 0x000fe20000400000 */
[--C-:B------:R-:W-:Y:S01]  /*5510*/  FFMA R41, R49, UR26, -R128.reuse ;  /* 0x0000001a31297c23 */ /* 0x100fe20008000880 */
[--C-:B------:R-:W-:Y:S01]  /*5520*/  FFMA R36, R52, UR26, -R128.reuse ;  /* 0x0000001a34247c23 */ /* 0x100fe20008000880 */
[--C-:B------:R-:W-:Y:S01]  /*5530*/  FFMA R49, R56, UR26, -R128.reuse ;  /* 0x0000001a38317c23 */ /* 0x100fe20008000880 */
[----:B------:R2:W3:Y:S01]  /*5540*/  MUFU.EX2 R13, R25 ;  /* 0x00000019000d7308 */ /* 0x0004e20000000800 */
[--C-:B------:R-:W-:Y:S01]  /*5550*/  FFMA R44, R61, UR26, -R128.reuse ;  /* 0x0000001a3d2c7c23 */ /* 0x100fe20008000880 */
[--C-:B------:R-:W-:Y:S01]  /*5560*/  FFMA R40, R57, UR26, -R128.reuse ;  /* 0x0000001a39287c23 */ /* 0x100fe20008000880 */
[--C-:B------:R-:W-:Y:S01]  /*5570*/  FFMA R61, R64, UR26, -R128.reuse ;  /* 0x0000001a403d7c23 */ /* 0x100fe20008000880 */
[--C-:B------:R-:W-:Y:S01]  /*5580*/  FFMA R53, R60, UR26, -R128.reuse ;  /* 0x0000001a3c357c23 */ /* 0x100fe20008000880 */
[--C-:B------:R-:W-:Y:S01]  /*5590*/  FFMA R48, R65, UR26, -R128.reuse ;  /* 0x0000001a41307c23 */ /* 0x100fe20008000880 */
[--C-:B------:R-:W-:Y:S01]  /*55a0*/  FFMA R65, R68, UR26, -R128.reuse ;  /* 0x0000001a44417c23 */ /* 0x100fe20008000880 */
[--C-:B------:R-:W-:Y:S01]  /*55b0*/  FFMA R60, R73, UR26, -R128.reuse ;  /* 0x0000001a493c7c23 */ /* 0x100fe20008000880 */
[----:B------:R-:W4:Y:S01]  /*55c0*/  MUFU.EX2 R8, R8 ;  /* 0x0000000800087308 */ /* 0x000f220000000800 */
[----:B-1----:R-:W-:Y:S01]  /*55d0*/  @!P6 FMUL R24, R24, R24 ;  /* 0x000000181818e220 */ /* 0x002fe20000400000 */
[----:B------:R-:W-:Y:S01]  /*55e0*/  FSETP.GEU.AND P6, PT, R21, -126, PT ;  /* 0xc2fc00001500780b */ /* 0x000fe20003fce000 */
[--C-:B------:R-:W-:Y:S01]  /*55f0*/  FFMA R52, R69, UR26, -R128.reuse ;  /* 0x0000001a45347c23 */ /* 0x100fe20008000880 */
[----:B--2---:R-:W-:Y:S01]  /*5600*/  FMNMX R25, R47, R6, !PT ;  /* 0x000000062f197209 */ /* 0x004fe20007800000 */
[--C-:B------:R-:W-:Y:S01]  /*5610*/  FFMA R69, R72, UR26, -R128.reuse ;  /* 0x0000001a48457c23 */ /* 0x100fe20008000880 */
[--C-:B------:R-:W-:Y:S01]  /*5620*/  FFMA R73, R76, UR26, -R128.reuse ;  /* 0x0000001a4c497c23 */ /* 0x100fe20008000880 */
[--C-:B------:R-:W-:Y:S01]  /*5630*/  FFMA R64, R77, UR26, -R128.reuse ;  /* 0x0000001a4d407c23 */ /* 0x100fe20008000880 */
[----:B------:R-:W1:Y:S01]  /*5640*/  MUFU.EX2 R15, R15 ;  /* 0x0000000f000f7308 */ /* 0x000e620000000800 */
[----:B---3--:R-:W-:Y:S01]  /*5650*/  @!P3 FMUL R13, R13, R13 ;  /* 0x0000000d0d0db220 */ /* 0x008fe20000400000 */
[----:B------:R-:W-:Y:S01]  /*5660*/  FSETP.GEU.AND P3, PT, R10, -126, PT ;  /* 0xc2fc00000a00780b */ /* 0x000fe20003f6e000 */
[--C-:B------:R-:W-:Y:S01]  /*5670*/  FFMA R68, R81, UR26, -R128.reuse ;  /* 0x0000001a51447c23 */ /* 0x100fe20008000880 */
[----:B------:R-:W-:Y:S01]  /*5680*/  FMNMX R6, R50, R25, !PT ;  /* 0x0000001932067209 */ /* 0x000fe20007800000 */
[--C-:B------:R-:W-:Y:S01]  /*5690*/  FFMA R77, R80, UR26, -R128.reuse ;  /* 0x0000001a504d7c23 */ /* 0x100fe20008000880 */
[--C-:B------:R-:W-:Y:S01]  /*56a0*/  FFMA R72, R85, UR26, -R128.reuse ;  /* 0x0000001a55487c23 */ /* 0x100fe20008000880 */
[----:B------:R-:W-:Y:S01]  /*56b0*/  @!P6 FMUL R21, R21, 0.5 ;  /* 0x3f0000001515e820 */ /* 0x000fe20000400000 */
[----:B------:R-:W2:Y:S01]  /*56c0*/  MUFU.EX2 R28, R28 ;  /* 0x0000001c001c7308 */ /* 0x000ea20000000800 */
[----:B----4-:R-:W-:Y:S01]  /*56d0*/  @!P4 FMUL R8, R8, R8 ;  /* 0x000000080808c220 */ /* 0x010fe20000400000 */
[----:B------:R-:W-:Y:S01]  /*56e0*/  FSETP.GEU.AND P4, PT, R23, -126, PT ;  /* 0xc2fc00001700780b */ /* 0x000fe20003f8e000 */
[----:B------:R-:W-:Y:S01]  /*56f0*/  FFMA R81, R84, UR26, -R128 ;  /* 0x0000001a54517c23 */ /* 0x000fe20008000880 */
[----:B------:R-:W-:Y:S01]  /*5700*/  FMNMX R25, R51, R6, !PT ;  /* 0x0000000633197209 */ /* 0x000fe20007800000 */
[----:B------:R-:W-:-:S02]  /*5710*/  FMUL R12, R12, UR26 ;  /* 0x0000001a0c0c7c20 */ /* 0x000fc40008400000 */
[----:B------:R-:W-:Y:S01]  /*5720*/  @!P3 FMUL R10, R10, 0.5 ;  /* 0x3f0000000a0ab820 */ /* 0x000fe20000400000 */
[----:B------:R-:W3:Y:S01]  /*5730*/  MUFU.EX2 R21, R21 ;  /* 0x0000001500157308 */ /* 0x000ee20000000800 */
[----:B-1----:R-:W-:Y:S01]  /*5740*/  @!P5 FMUL R15, R15, R15 ;  /* 0x0000000f0f0fd220 */ /* 0x002fe20000400000 */
[----:B------:R-:W-:Y:S02]  /*5750*/  FSETP.GEU.AND P5, PT, R32, -126, PT ;  /* 0xc2fc00002000780b */ /* 0x000fe40003fae000 */
[----:B------:R-:W-:-:S03]  /*5760*/  FMNMX R6, R54, R25, !PT ;  /* 0x0000001936067209 */ /* 0x000fc60007800000 */
[----:B------:R-:W-:Y:S01]  /*5770*/  @!P4 FMUL R23, R23, 0.5 ;  /* 0x3f0000001717c820 */ /* 0x000fe20000400000 */
[----:B------:R-:W1:Y:S01]  /*5780*/  MUFU.EX2 R10, R10 ;  /* 0x0000000a000a7308 */ /* 0x000e620000000800 */
[----:B--2---:R-:W-:Y:S01]  /*5790*/  @!P2 FMUL R28, R28, R28 ;  /* 0x0000001c1c1ca220 */ /* 0x004fe20000400000 */
[----:B------:R-:W-:Y:S02]  /*57a0*/  FSETP.GEU.AND P2, PT, R33, -126, PT ;  /* 0xc2fc00002100780b */ /* 0x000fe40003f4e000 */
[----:B------:R-:W-:-:S03]  /*57b0*/  FMNMX R25, R55, R6, !PT ;  /* 0x0000000637197209 */ /* 0x000fc60007800000 */
[----:B------:R-:W-:Y:S01]  /*57c0*/  @!P5 FMUL R32, R32, 0.5 ;  /* 0x3f0000002020d820 */ /* 0x000fe20000400000 */
[----:B------:R-:W2:Y:S01]  /*57d0*/  MUFU.EX2 R23, R23 ;  /* 0x0000001700177308 */ /* 0x000ea20000000800 */
[----:B---3--:R-:W-:Y:S01]  /*57e0*/  @!P6 FMUL R21, R21, R21 ;  /* 0x000000151515e220 */ /* 0x008fe20000400000 */
[----:B------:R-:W-:Y:S02]  /*57f0*/  FSETP.GEU.AND P6, PT, R14, -126, PT ;  /* 0xc2fc00000e00780b */ /* 0x000fe40003fce000 */
[----:B------:R-:W-:-:S03]  /*5800*/  FMNMX R6, R58, R25, !PT ;  /* 0x000000193a067209 */ /* 0x000fc60007800000 */
        /* <DEDUP_REMOVED lines=31> */
[----:B------:R-:W-:Y:S01]  /*5a00*/  FMNMX R25, R71, R6, !PT ;  /* 0x0000000647197209 */ /* 0x000fe20007800000 */
[----:B------:R-:W3:Y:S01]  /*5a10*/  MUFU.EX2 R36, R36 ;  /* 0x0000002400247308 */ /* 0x000ee20000000800 */
[----:B-1----:R-:W-:Y:S01]  /*5a20*/  @!P4 FMUL R20, R20, R20 ;  /* 0x000000141414c220 */ /* 0x002fe20000400000 */
[----:B------:R-:W-:Y:S02]  /*5a30*/  FSETP.GEU.AND P4, PT, R40, -126, PT ;  /* 0xc2fc00002800780b */ /* 0x000fe40003f8e000 */
[----:B------:R-:W-:Y:S02]  /*5a40*/  FMNMX R6, R74, R25, !PT ;  /* 0x000000194a067209 */ /* 0x000fe40007800000 */
[----:B------:R-:W-:Y:S02]  /*5a50*/  @!P3 FMUL R49, R49, 0.5 ;  /* 0x3f0000003131b820 */ /* 0x000fe40000400000 */
[----:B------:R-:W1:Y:S01]  /*5a60*/  MUFU.EX2 R45, R45 ;  /* 0x0000002d002d7308 */ /* 0x000e620000000800 */
[----:B--2---:R-:W-:Y:S01]  /*5a70*/  @!P5 FMUL R41, R41, R41 ;  /* 0x000000292929d220 */ /* 0x004fe20000400000 */
[----:B------:R-:W-:-:S02]  /*5a80*/  FSETP.GEU.AND P5, PT, R53, -126, PT ;  /* 0xc2fc00003500780b */ /* 0x000fc40003fae000 */
[----:B------:R-:W-:-:S03]  /*5a90*/  FMNMX R25, R75, R6, !PT ;  /* 0x000000064b197209 */ /* 0x000fc60007800000 */
[----:B------:R-:W-:Y:S01]  /*5aa0*/  @!P4 FMUL R40, R40, 0.5 ;  /* 0x3f0000002828c820 */ /* 0x000fe20000400000 */
[----:B------:R-:W2:Y:S01]  /*5ab0*/  MUFU.EX2 R49, R49 ;  /* 0x0000003100317308 */ /* 0x000ea20000000800 */
[----:B------:R-:W-:Y:S01]  /*5ac0*/  FMNMX R6, R78, R25, !PT ;  /* 0x000000194e067209 */ /* 0x000fe20007800000 */
[----:B---3--:R-:W-:Y:S01]  /*5ad0*/  @!P2 FMUL R36, R36, R36 ;  /* 0x000000242424a220 */ /* 0x008fe20000400000 */
[----:B------:R-:W-:Y:S02]  /*5ae0*/  FSETP.GEU.AND P2, PT, R44, -126, PT ;  /* 0xc2fc00002c00780b */ /* 0x000fe40003f4e000 */
[----:B------:R-:W-:Y:S02]  /*5af0*/  FMNMX R25, R79, R6, !PT ;  /* 0x000000064f197209 */ /* 0x000fe40007800000 */
[----:B------:R-:W-:Y:S01]  /*5b00*/  @!P5 FMUL R53, R53, 0.5 ;  /* 0x3f0000003535d820 */ /* 0x000fe20000400000 */
[----:B------:R-:W3:Y:S01]  /*5b10*/  MUFU.EX2 R40, R40 ;  /* 0x0000002800287308 */ /* 0x000ee20000000800 */
[----:B-1----:R-:W-:Y:S01]  /*5b20*/  @!P6 FMUL R45, R45, R45 ;  /* 0x0000002d2d2de220 */ /* 0x002fe20000400000 */
[----:B------:R-:W-:-:S02]  /*5b30*/  FSETP.GEU.AND P6, PT, R61, -126, PT ;  /* 0xc2fc00003d00780b */ /* 0x000fc40003fce000 */
[----:B------:R-:W-:-:S04]  /*5b40*/  FMNMX R6, R82, R25, !PT ;  /* 0x0000001952067209 */ /* 0x000fc80007800000 */
[----:B------:R-:W-:Y:S01]  /*5b50*/  FMNMX R25, R83, R6, !PT ;  /* 0x0000000653197209 */ /* 0x000fe20007800000 */
[----:B--2---:R-:W-:Y:S01]  /*5b60*/  @!P3 FMUL R49, R49, R49 ;  /* 0x000000313131b220 */ /* 0x004fe20000400000 */
[----:B------:R-:W-:Y:S01]  /*5b70*/  FSETP.GEU.AND P3, PT, R48, -126, PT ;  /* 0xc2fc00003000780b */ /* 0x000fe20003f6e000 */
[----:B------:R-:W1:Y:S01]  /*5b80*/  MUFU.EX2 R53, R53 ;  /* 0x0000003500357308 */ /* 0x000e620000000800 */
[----:B------:R-:W-:Y:S01]  /*5b90*/  FMNMX R6, R86, R25, !PT ;  /* 0x0000001956067209 */ /* 0x000fe20007800000 */
[----:B------:R-:W-:Y:S02]  /*5ba0*/  @!P2 FMUL R44, R44, 0.5 ;  /* 0x3f0000002c2ca820 */ /* 0x000fe40000400000 */
[----:B------:R-:W-:Y:S01]  /*5bb0*/  @!P6 FMUL R61, R61, 0.5 ;  /* 0x3f0000003d3de820 */ /* 0x000fe20000400000 */
[----:B------:R-:W-:Y:S01]  /*5bc0*/  FMNMX R6, R87, R6, !PT ;  /* 0x0000000657067209 */ /* 0x000fe20007800000 */
[----:B---3--:R-:W-:Y:S01]  /*5bd0*/  @!P4 FMUL R40, R40, R40 ;  /* 0x000000282828c220 */ /* 0x008fe20000400000 */
[----:B------:R-:W-:Y:S01]  /*5be0*/  FSETP.GEU.AND P4, PT, R65, -126, PT ;  /* 0xc2fc00004100780b */ /* 0x000fe20003f8e000 */
[----:B------:R-:W2:Y:S02]  /*5bf0*/  MUFU.EX2 R44, R44 ;  /* 0x0000002c002c7308 */ /* 0x000ea40000000800 */
[----:B------:R-:W3:Y:S02]  /*5c00*/  SHFL.BFLY PT, R25, R6, 0x1, 0x1f ;  /* 0x0c201f0006197f89 */ /* 0x000ee400000e0000 */
[----:B------:R-:W-:-:S04]  /*5c10*/  @!P3 FMUL R48, R48, 0.5 ;  /* 0x3f0000003030b820 */ /* 0x000fc80000400000 */
[----:B------:R-:W4:Y:S01]  /*5c20*/  MUFU.EX2 R61, R61 ;  /* 0x0000003d003d7308 */ /* 0x000f220000000800 */
[----:B-1----:R-:W-:Y:S01]  /*5c30*/  @!P5 FMUL R53, R53, R53 ;  /* 0x000000353535d220 */ /* 0x002fe20000400000 */
[----:B------:R-:W-:Y:S02]  /*5c40*/  FSETP.GEU.AND P5, PT, R52, -126, PT ;  /* 0xc2fc00003400780b */ /* 0x000fe40003fae000 */
[----:B------:R-:W-:-:S04]  /*5c50*/  @!P4 FMUL R65, R65, 0.5 ;  /* 0x3f0000004141c820 */ /* 0x000fc80000400000 */
[----:B------:R-:W1:Y:S01]  /*5c60*/  MUFU.EX2 R48, R48 ;  /* 0x0000003000307308 */ /* 0x000e620000000800 */
[----:B--2---:R-:W-:Y:S01]  /*5c70*/  @!P2 FMUL R44, R44, R44 ;  /* 0x0000002c2c2ca220 */ /* 0x004fe20000400000 */
[----:B------:R-:W-:-:S05]  /*5c80*/  FSETP.GEU.AND P2, PT, R69, -126, PT ;  /* 0xc2fc00004500780b */ /* 0x000fca0003f4e000 */
[----:B------:R-:W-:Y:S01]  /*5c90*/  @!P5 FMUL R52, R52, 0.5 ;  /* 0x3f0000003434d820 */ /* 0x000fe20000400000 */
[----:B------:R-:W2:Y:S01]  /*5ca0*/  MUFU.EX2 R65, R65 ;  /* 0x0000004100417308 */ /* 0x000ea20000000800 */
[----:B----4-:R-:W-:Y:S01]  /*5cb0*/  @!P6 FMUL R61, R61, R61 ;  /* 0x0000003d3d3de220 */ /* 0x010fe20000400000 */
[----:B------:R-:W-:Y:S02]  /*5cc0*/  FSETP.GEU.AND P6, PT, R60, -126, PT ;  /* 0xc2fc00003c00780b */ /* 0x000fe40003fce000 */
[----:B---3--:R-:W-:Y:S01]  /*5cd0*/  FMNMX R6, R6, R25, !PT ;  /* 0x0000001906067209 */ /* 0x008fe20007800000 */
[----:B------:R-:W-:Y:S01]  /*5ce0*/  FADD R11, R28, R61 ;  /* 0x0000003d1c0b7221 */ /* 0x000fe20000000000 */
[----:B------:R-:W-:Y:S01]  /*5cf0*/  F2FP.BF16.F32.PACK_AB R28, R21, R28 ;  /* 0x0000001c151c723e */ /* 0x000fe200000010ff */
[----:B------:R-:W-:Y:S01]  /*5d00*/  @!P2 FMUL R69, R69, 0.5 ;  /* 0x3f0000004545a820 */ /* 0x000fe20000400000 */
[----:B------:R-:W3:Y:S01]  /*5d10*/  MUFU.EX2 R52, R52 ;  /* 0x0000003400347308 */ /* 0x000ee20000000800 */
[----:B-1----:R-:W-:Y:S01]  /*5d20*/  @!P3 FMUL R48, R48, R48 ;  /* 0x000000303030b220 */ /* 0x002fe20000400000 */
[----:B------:R-:W-:Y:S01]  /*5d30*/  FSETP.GEU.AND P3, PT, R73, -126, PT ;  /* 0xc2fc00004900780b */ /* 0x000fe20003f6e000 */
[----:B------:R-:W1:Y:S04]  /*5d40*/  SHFL.BFLY PT, R25, R6, 0x2, 0x1f ;  /* 0x0c401f0006197f89 */ /* 0x000e6800000e0000 */
[----:B------:R-:W-:Y:S01]  /*5d50*/  @!P6 FMUL R60, R60, 0.5 ;  /* 0x3f0000003c3ce820 */ /* 0x000fe20000400000 */
[----:B------:R-:W4:Y:S01]  /*5d60*/  MUFU.EX2 R69, R69 ;  /* 0x0000004500457308 */ /* 0x000f220000000800 */
[----:B--2---:R-:W-:Y:S01]  /*5d70*/  @!P4 FMUL R65, R65, R65 ;  /* 0x000000414141c220 */ /* 0x004fe20000400000 */
[----:B------:R-:W-:-:S05]  /*5d80*/  FSETP.GEU.AND P4, PT, R64, -126, PT ;  /* 0xc2fc00004000780b */ /* 0x000fca0003f8e000 */
[----:B------:R-:W-:Y:S01]  /*5d90*/  @!P3 FMUL R73, R73, 0.5 ;  /* 0x3f0000004949b820 */ /* 0x000fe20000400000 */
[----:B------:R-:W2:Y:S01]  /*5da0*/  MUFU.EX2 R60, R60 ;  /* 0x0000003c003c7308 */ /* 0x000ea20000000800 */
[----:B---3--:R-:W-:Y:S01]  /*5db0*/  @!P5 FMUL R52, R52, R52 ;  /* 0x000000343434d220 */ /* 0x008fe20000400000 */
[----:B------:R-:W-:-:S05]  /*5dc0*/  FSETP.GEU.AND P5, PT, R77, -126, PT ;  /* 0xc2fc00004d00780b */ /* 0x000fca0003fae000 */
[----:B------:R-:W-:Y:S01]  /*5dd0*/  @!P4 FMUL R64, R64, 0.5 ;  /* 0x3f0000004040c820 */ /* 0x000fe20000400000 */
[----:B------:R-:W3:Y:S01]  /*5de0*/  MUFU.EX2 R73, R73 ;  /* 0x0000004900497308 */ /* 0x000ee20000000800 */
[----:B----4-:R-:W-:Y:S01]  /*5df0*/  @!P2 FMUL R69, R69, R69 ;  /* 0x000000454545a220 */ /* 0x010fe20000400000 */
[----:B-1----:R-:W-:-:S05]  /*5e00*/  FMNMX R6, R6, R25, !PT ;  /* 0x0000001906067209 */ /* 0x002fca0007800000 */
[----:B------:R-:W-:Y:S01]  /*5e10*/  @!P5 FMUL R77, R77, 0.5 ;  /* 0x3f0000004d4dd820 */ /* 0x000fe20000400000 */
[----:B------:R-:W-:Y:S01]  /*5e20*/  FSETP.NEU.AND P2, PT, R6, -INF , PT ;  /* 0xff8000000600780b */ /* 0x000fe20003f4d000 */
[----:B--2---:R-:W-:Y:S01]  /*5e30*/  @!P6 FMUL R60, R60, R60 ;  /* 0x0000003c3c3ce220 */ /* 0x004fe20000400000 */
[----:B------:R-:W-:Y:S01]  /*5e40*/  FSETP.GEU.AND P6, PT, R68, -126, PT ;  /* 0xc2fc00004400780b */ /* 0x000fe20003fce000 */
[----:B------:R-:W1:Y:S01]  /*5e50*/  MUFU.EX2 R64, R64 ;  /* 0x0000004000407308 */ /* 0x000e620000000800 */
[----:B------:R-:W-:Y:S02]  /*5e60*/  FSEL R56, R6, RZ, P2 ;  /* 0x000000ff06387208 */ /* 0x000fe40001000000 */
[----:B------:R-:W-:Y:S01]  /*5e70*/  FSETP.GEU.AND P2, PT, R81, -126, PT ;  /* 0xc2fc00005100780b */ /* 0x000fe20003f4e000 */
[----:B---3--:R-:W-:Y:S01]  /*5e80*/  @!P3 FMUL R73, R73, R73 ;  /* 0x000000494949b220 */ /* 0x008fe20000400000 */
[----:B------:R-:W-:-:S03]  /*5e90*/  FSETP.GEU.AND P3, PT, R72, -126, PT ;  /* 0xc2fc00004800780b */ /* 0x000fc60003f6e000 */
[----:B------:R-:W2:Y:S01]  /*5ea0*/  MUFU.EX2 R77, R77 ;  /* 0x0000004d004d7308 */ /* 0x000ea20000000800 */
[C---:B------:R-:W-:Y:S01]  /*5eb0*/  FMUL R76, R56.reuse, UR26 ;  /* 0x0000001a384c7c20 */ /* 0x040fe20008400000 */
[----:B------:R-:W-:Y:S01]  /*5ec0*/  FADD R129, -R56, R9 ;  /* 0x0000000938817221 */ /* 0x000fe20000000100 */
[----:B------:R-:W-:Y:S01]  /*5ed0*/  FADD R9, R24, R49 ;  /* 0x0000003118097221 */ /* 0x000fe20000000000 */
[----:B------:R-:W-:Y:S01]  /*5ee0*/  @!P6 FMUL R68, R68, 0.5 ;  /* 0x3f0000004444e820 */ /* 0x000fe20000400000 */
[--C-:B------:R-:W-:Y:S01]  /*5ef0*/  FFMA R25, R26, UR26, -R76.reuse ;  /* 0x0000001a1a197c23 */ /* 0x100fe2000800084c */
[--C-:B------:R-:W-:Y:S01]  /*5f00*/  FFMA R26, R27, UR26, -R76.reuse ;  /* 0x0000001a1b1a7c23 */ /* 0x100fe2000800084c */
[--C-:B------:R-:W-:Y:S01]  /*5f10*/  FFMA R27, R30, UR26, -R76.reuse ;  /* 0x0000001a1e1b7c23 */ /* 0x100fe2000800084c */
[----:B------:R-:W-:Y:S01]  /*5f20*/  @!P2 FMUL R81, R81, 0.5 ;  /* 0x3f0000005151a820 */ /* 0x000fe20000400000 */
[----:B-1----:R-:W-:Y:S01]  /*5f30*/  @!P4 FMUL R64, R64, R64 ;  /* 0x000000404040c220 */ /* 0x002fe20000400000 */
[----:B------:R-:W1:Y:S01]  /*5f40*/  MUFU.EX2 R68, R68 ;  /* 0x0000004400447308 */ /* 0x000e620000000800 */
[----:B------:R-:W-:Y:S01]  /*5f50*/  FSETP.GEU.AND P4, PT, R25, -126, PT ;  /* 0xc2fc00001900780b */ /* 0x000fe20003f8e000 */
[----:B------:R-:W-:Y:S01]  /*5f60*/  @!P3 FMUL R72, R72, 0.5 ;  /* 0x3f0000004848b820 */ /* 0x000fe20000400000 */
[--C-:B------:R-:W-:Y:S01]  /*5f70*/  FFMA R29, R34, UR26, -R76.reuse ;  /* 0x0000001a221d7c23 */ /* 0x100fe2000800084c */
[--C-:B------:R-:W-:Y:S01]  /*5f80*/  FFMA R31, R31, UR26, -R76.reuse ;  /* 0x0000001a1f1f7c23 */ /* 0x100fe2000800084c */
[--C-:B------:R-:W-:Y:S01]  /*5f90*/  FFMA R35, R35, UR26, -R76.reuse ;  /* 0x0000001a23237c23 */ /* 0x100fe2000800084c */
[--C-:B------:R-:W-:Y:S01]  /*5fa0*/  FFMA R39, R39, UR26, -R76.reuse ;  /* 0x0000001a27277c23 */ /* 0x100fe2000800084c */
[----:B--2---:R-:W-:Y:S01]  /*5fb0*/  @!P5 FMUL R77, R77, R77 ;  /* 0x0000004d4d4dd220 */ /* 0x004fe20000400000 */
[----:B------:R-:W2:Y:S01]  /*5fc0*/  MUFU.EX2 R72, R72 ;  /* 0x0000004800487308 */ /* 0x000ea20000000800 */
[----:B------:R-:W-:Y:S01]  /*5fd0*/  FSETP.GEU.AND P5, PT, R26, -126, PT ;  /* 0xc2fc00001a00780b */ /* 0x000fe20003fae000 */
[--C-:B------:R-:W-:Y:S01]  /*5fe0*/  FFMA R43, R43, UR26, -R76.reuse ;  /* 0x0000001a2b2b7c23 */ /* 0x100fe2000800084c */
[--C-:B------:R-:W-:Y:S01]  /*5ff0*/  FFMA R57, R42, UR26, -R76.reuse ;  /* 0x0000001a2a397c23 */ /* 0x100fe2000800084c */
[--C-:B------:R-:W-:Y:S01]  /*6000*/  FFMA R80, R46, UR26, -R76.reuse ;  /* 0x0000001a2e507c23 */ /* 0x100fe2000800084c */
[--C-:B------:R-:W-:Y:S01]  /*6010*/  FFMA R47, R47, UR26, -R76.reuse ;  /* 0x0000001a2f2f7c23 */ /* 0x100fe2000800084c */
[----:B------:R-:W-:Y:S01]  /*6020*/  @!P4 FMUL R25, R25, 0.5 ;  /* 0x3f0000001919c820 */ /* 0x000fe20000400000 */
[--C-:B------:R-:W-:Y:S01]  /*6030*/  FFMA R54, R54, UR26, -R76.reuse ;  /* 0x0000001a36367c23 */ /* 0x100fe2000800084c */
[----:B------:R-:W3:Y:S01]  /*6040*/  MUFU.EX2 R81, R81 ;  /* 0x0000005100517308 */ /* 0x000ee20000000800 */
[----:B-1----:R-:W-:Y:S01]  /*6050*/  @!P6 FMUL R68, R68, R68 ;  /* 0x000000444444e220 */ /* 0x002fe20000400000 */
[----:B------:R-:W-:Y:S01]  /*6060*/  FSETP.GEU.AND P6, PT, R27, -126, PT ;  /* 0xc2fc00001b00780b */ /* 0x000fe20003fce000 */
[--C-:B------:R-:W-:Y:S01]  /*6070*/  FFMA R58, R58, UR26, -R76.reuse ;  /* 0x0000001a3a3a7c23 */ /* 0x100fe2000800084c */
[--C-:B------:R-:W-:Y:S01]  /*6080*/  FFMA R59, R59, UR26, -R76.reuse ;  /* 0x0000001a3b3b7c23 */ /* 0x100fe2000800084c */
[--C-:B------:R-:W-:Y:S01]  /*6090*/  FFMA R51, R51, UR26, -R76.reuse ;  /* 0x0000001a33337c23 */ /* 0x100fe2000800084c */
[----:B------:R-:W-:Y:S01]  /*60a0*/  @!P5 FMUL R26, R26, 0.5 ;  /* 0x3f0000001a1ad820 */ /* 0x000fe20000400000 */
[--C-:B------:R-:W-:Y:S01]  /*60b0*/  FFMA R62, R62, UR26, -R76.reuse ;  /* 0x0000001a3e3e7c23 */ /* 0x100fe2000800084c */
[----:B------:R-:W1:Y:S01]  /*60c0*/  MUFU.EX2 R25, R25 ;  /* 0x0000001900197308 */ /* 0x000e620000000800 */
[----:B--2---:R-:W-:Y:S01]  /*60d0*/  @!P3 FMUL R72, R72, R72 ;  /* 0x000000484848b220 */ /* 0x004fe20000400000 */
[----:B------:R-:W-:Y:S01]  /*60e0*/  FSETP.GEU.AND P3, PT, R29, -126, PT ;  /* 0xc2fc00001d00780b */ /* 0x000fe20003f6e000 */
[--C-:B------:R-:W-:Y:S01]  /*60f0*/  FFMA R83, R83, UR26, -R76.reuse ;  /* 0x0000001a53537c23 */ /* 0x100fe2000800084c */
[--C-:B------:R-:W-:Y:S01]  /*6100*/  FFMA R79, R79, UR26, -R76.reuse ;  /* 0x0000001a4f4f7c23 */ /* 0x100fe2000800084c */
[--C-:B------:R-:W-:Y:S01]  /*6110*/  FFMA R86, R86, UR26, -R76.reuse ;  /* 0x0000001a56567c23 */ /* 0x100fe2000800084c */
[----:B------:R-:W-:Y:S01]  /*6120*/  FFMA R87, R87, UR26, -R76 ;  /* 0x0000001a57577c23 */ /* 0x000fe2000800084c */
[----:B------:R-:W-:Y:S01]  /*6130*/  @!P6 FMUL R27, R27, 0.5 ;  /* 0x3f0000001b1be820 */ /* 0x000fe20000400000 */
[----:B------:R2:W4:Y:S01]  /*6140*/  MUFU.EX2 R30, R26 ;  /* 0x0000001a001e7308 */ /* 0x0005220000000800 */
[----:B---3--:R-:W-:Y:S01]  /*6150*/  @!P2 FMUL R81, R81, R81 ;  /* 0x000000515151a220 */ /* 0x008fe20000400000 */
[----:B------:R-:W-:Y:S01]  /*6160*/  FSETP.GEU.AND P2, PT, R31, -126, PT ;  /* 0xc2fc00001f00780b */ /* 0x000fe20003f4e000 */
[----:B------:R-:W-:Y:S01]  /*6170*/  FADD R56, R20, R77 ;  /* 0x0000004d14387221 */ /* 0x000fe20000000000 */
[----:B------:R-:W-:Y:S01]  /*6180*/  FMUL R129, R129, UR26 ;  /* 0x0000001a81817c20 */ /* 0x000fe20008400000 */
[----:B------:R-:W-:-:S02]  /*6190*/  F2FP.BF16.F32.PACK_AB R24, R13, R24 ;  /* 0x000000180d18723e */ /* 0x000fc400000010ff */
[----:B------:R-:W-:Y:S01]  /*61a0*/  @!P3 FMUL R29, R29, 0.5 ;  /* 0x3f0000001d1db820 */ /* 0x000fe20000400000 */
[----:B------:R-:W3:Y:S01]  /*61b0*/  MUFU.EX2 R27, R27 ;  /* 0x0000001b001b7308 */ /* 0x000ee20000000800 */
[----:B--2---:R-:W-:Y:S01]  /*61c0*/  FFMA R26, R38, UR26, -R76 ;  /* 0x0000001a261a7c23 */ /* 0x004fe2000800084c */
[----:B-1----:R-:W-:Y:S01]  /*61d0*/  @!P4 FMUL R25, R25, R25 ;  /* 0x000000191919c220 */ /* 0x002fe20000400000 */
[----:B------:R-:W-:Y:S01]  /*61e0*/  FSETP.GEU.AND P4, PT, R35, -126, PT ;  /* 0xc2fc00002300780b */ /* 0x000fe20003f8e000 */
[----:B------:R-:W-:Y:S01]  /*61f0*/  FADD R56, R11, R56 ;  /* 0x000000380b387221 */ /* 0x000fe20000000000 */
[----:B------:R-:W-:Y:S02]  /*6200*/  FADD R11, R10, R65 ;  /* 0x000000410a0b7221 */ /* 0x000fe40000000000 */
[----:B------:R-:W-:Y:S01]  /*6210*/  @!P2 FMUL R31, R31, 0.5 ;  /* 0x3f0000001f1fa820 */ /* 0x000fe20000400000 */
[----:B------:R-:W1:Y:S01]  /*6220*/  MUFU.EX2 R29, R29 ;  /* 0x0000001d001d7308 */ /* 0x000e620000000800 */
[----:B----4-:R-:W-:Y:S01]  /*6230*/  @!P5 FMUL R30, R30, R30 ;  /* 0x0000001e1e1ed220 */ /* 0x010fe20000400000 */
[----:B------:R-:W-:-:S06]  /*6240*/  FSETP.GEU.AND P5, PT, R26, -126, PT ;  /* 0xc2fc00001a00780b */ /* 0x000fcc0003fae000 */
[----:B------:R-:W-:Y:S01]  /*6250*/  @!P4 FMUL R35, R35, 0.5 ;  /* 0x3f0000002323c820 */ /* 0x000fe20000400000 */
[----:B---3--:R-:W-:Y:S01]  /*6260*/  @!P6 FMUL R27, R27, R27 ;  /* 0x0000001b1b1be220 */ /* 0x008fe20000400000 */
[----:B------:R-:W-:Y:S01]  /*6270*/  FSETP.GEU.AND P6, PT, R39, -126, PT ;  /* 0xc2fc00002700780b */ /* 0x000fe20003fce000 */
[----:B------:R-:W2:Y:S04]  /*6280*/  MUFU.EX2 R34, R31 ;  /* 0x0000001f00227308 */ /* 0x000ea80000000800 */
[----:B------:R-:W-:Y:S01]  /*6290*/  @!P5 FMUL R26, R26, 0.5 ;  /* 0x3f0000001a1ad820 */ /* 0x000fe20000400000 */
[----:B-1----:R-:W-:Y:S01]  /*62a0*/  @!P3 FMUL R29, R29, R29 ;  /* 0x0000001d1d1db220 */ /* 0x002fe20000400000 */
[----:B------:R-:W-:Y:S02]  /*62b0*/  FSETP.GEU.AND P3, PT, R43, -126, PT ;  /* 0xc2fc00002b00780b */ /* 0x000fe40003f6e000 */
[----:B------:R-:W1:Y:S04]  /*62c0*/  MUFU.EX2 R38, R35 ;  /* 0x0000002300267308 */ /* 0x000e680000000800 */
[----:B------:R-:W-:-:S04]  /*62d0*/  @!P6 FMUL R39, R39, 0.5 ;  /* 0x3f0000002727e820 */ /* 0x000fc80000400000 */
[----:B------:R3:W4:Y:S01]  /*62e0*/  MUFU.EX2 R31, R26 ;  /* 0x0000001a001f7308 */ /* 0x0007220000000800 */
[----:B--2---:R-:W-:Y:S01]  /*62f0*/  @!P2 FMUL R34, R34, R34 ;  /* 0x000000222222a220 */ /* 0x004fe20000400000 */
[----:B------:R-:W-:Y:S01]  /*6300*/  FSETP.GEU.AND P2, PT, R57, -126, PT ;  /* 0xc2fc00003900780b */ /* 0x000fe20003f4e000 */
[----:B------:R-:W-:-:S05]  /*6310*/  @!P3 FMUL R43, R43, 0.5 ;  /* 0x3f0000002b2bb820 */ /* 0x000fca0000400000 */
[----:B------:R-:W2:Y:S01]  /*6320*/  MUFU.EX2 R42, R39 ;  /* 0x00000027002a7308 */ /* 0x000ea20000000800 */
[----:B---3--:R-:W-:Y:S01]  /*6330*/  FFMA R26, R50, UR26, -R76 ;  /* 0x0000001a321a7c23 */ /* 0x008fe2000800084c */
[----:B-1----:R-:W-:Y:S01]  /*6340*/  @!P4 FMUL R38, R38, R38 ;  /* 0x000000262626c220 */ /* 0x002fe20000400000 */
[----:B------:R-:W-:-:S04]  /*6350*/  FSETP.GEU.AND P4, PT, R80, -126, PT ;  /* 0xc2fc00005000780b */ /* 0x000fc80003f8e000 */
[----:B------:R-:W-:Y:S01]  /*6360*/  @!P2 FMUL R57, R57, 0.5 ;  /* 0x3f0000003939a820 */ /* 0x000fe20000400000 */
[----:B------:R1:W3:Y:S01]  /*6370*/  MUFU.EX2 R46, R43 ;  /* 0x0000002b002e7308 */ /* 0x0002e20000000800 */
[----:B----4-:R-:W-:Y:S01]  /*6380*/  @!P5 FMUL R31, R31, R31 ;  /* 0x0000001f1f1fd220 */ /* 0x010fe20000400000 */
[----:B------:R-:W-:-:S06]  /*6390*/  FSETP.GEU.AND P5, PT, R47, -126, PT ;  /* 0xc2fc00002f00780b */ /* 0x000fcc0003fae000 */
[----:B------:R-:W-:Y:S01]  /*63a0*/  @!P4 FMUL R80, R80, 0.5 ;  /* 0x3f0000005050c820 */ /* 0x000fe20000400000 */
[----:B--2---:R-:W-:Y:S01]  /*63b0*/  @!P6 FMUL R42, R42, R42 ;  /* 0x0000002a2a2ae220 */ /* 0x004fe20000400000 */
[----:B------:R-:W-:Y:S01]  /*63c0*/  FSETP.GEU.AND P6, PT, R26, -126, PT ;  /* 0xc2fc00001a00780b */ /* 0x000fe20003fce000 */
[----:B------:R-:W2:Y:S01]  /*63d0*/  MUFU.EX2 R35, R57 ;  /* 0x0000003900237308 */ /* 0x000ea20000000800 */
[----:B-1----:R-:W-:-:S03]  /*63e0*/  FFMA R43, R55, UR26, -R76 ;  /* 0x0000001a372b7c23 */ /* 0x002fc6000800084c */
[----:B------:R-:W-:Y:S01]  /*63f0*/  @!P5 FMUL R47, R47, 0.5 ;  /* 0x3f0000002f2fd820 */ /* 0x000fe20000400000 */
[----:B---3--:R-:W-:Y:S01]  /*6400*/  @!P3 FMUL R46, R46, R46 ;  /* 0x0000002e2e2eb220 */ /* 0x008fe20000400000 */
[----:B------:R-:W-:Y:S02]  /*6410*/  FSETP.GEU.AND P3, PT, R54, -126, PT ;  /* 0xc2fc00003600780b */ /* 0x000fe40003f6e000 */
[----:B------:R-:W1:Y:S04]  /*6420*/  MUFU.EX2 R39, R80 ;  /* 0x0000005000277308 */ /* 0x000e680000000800 */
[----:B------:R-:W-:-:S04]  /*6430*/  @!P6 FMUL R26, R26, 0.5 ;  /* 0x3f0000001a1ae820 */ /* 0x000fc80000400000 */
[----:B------:R3:W4:Y:S01]  /*6440*/  MUFU.EX2 R50, R47 ;  /* 0x0000002f00327308 */ /* 0x0007220000000800 */
[----:B--2---:R-:W-:Y:S01]  /*6450*/  @!P2 FMUL R35, R35, R35 ;  /* 0x000000232323a220 */ /* 0x004fe20000400000 */
[----:B------:R-:W-:Y:S01]  /*6460*/  FSETP.GEU.AND P2, PT, R51, -126, PT ;  /* 0xc2fc00003300780b */ /* 0x000fe20003f4e000 */
[----:B------:R-:W-:-:S05]  /*6470*/  @!P3 FMUL R54, R54, 0.5 ;  /* 0x3f0000003636b820 */ /* 0x000fca0000400000 */
[----:B------:R2:W5:Y:S01]  /*6480*/  MUFU.EX2 R57, R26 ;  /* 0x0000001a00397308 */ /* 0x0005620000000800 */
[----:B-1----:R-:W-:Y:S01]  /*6490*/  @!P4 FMUL R39, R39, R39 ;  /* 0x000000272727c220 */ /* 0x002fe20000400000 */
[----:B------:R-:W-:Y:S01]  /*64a0*/  FSETP.GEU.AND P4, PT, R43, -126, PT ;  /* 0xc2fc00002b00780b */ /* 0x000fe20003f8e000 */
[----:B---3--:R-:W-:-:S04]  /*64b0*/  FFMA R47, R67, UR26, -R76 ;  /* 0x0000001a432f7c23 */ /* 0x008fc8000800084c */
[----:B------:R-:W-:Y:S01]  /*64c0*/  @!P2 FMUL R51, R51, 0.5 ;  /* 0x3f0000003333a820 */ /* 0x000fe20000400000 */
[----:B------:R1:W3:Y:S01]  /*64d0*/  MUFU.EX2 R55, R54 ;  /* 0x0000003600377308 */ /* 0x0002e20000000800 */
[----:B----4-:R-:W-:Y:S01]  /*64e0*/  @!P5 FMUL R50, R50, R50 ;  /* 0x000000323232d220 */ /* 0x010fe20000400000 */
[----:B------:R-:W-:Y:S01]  /*64f0*/  FSETP.GEU.AND P5, PT, R58, -126, PT ;  /* 0xc2fc00003a00780b */ /* 0x000fe20003fae000 */
[----:B--2---:R-:W-:-:S04]  /*6500*/  FFMA R26, R63, UR26, -R76 ;  /* 0x0000001a3f1a7c23 */ /* 0x004fc8000800084c */
[----:B------:R-:W-:Y:S01]  /*6510*/  @!P4 FMUL R43, R43, 0.5 ;  /* 0x3f0000002b2bc820 */ /* 0x000fe20000400000 */
[----:B------:R2:W4:Y:S01]  /*6520*/  MUFU.EX2 R80, R51 ;  /* 0x0000003300507308 */ /* 0x0005220000000800 */
[----:B-----5:R-:W-:Y:S01]  /*6530*/  @!P6 FMUL R57, R57, R57 ;  /* 0x000000393939e220 */ /* 0x020fe20000400000 */
[----:B------:R-:W-:Y:S01]  /*6540*/  FSETP.GEU.AND P6, PT, R59, -126, PT ;  /* 0xc2fc00003b00780b */ /* 0x000fe20003fce000 */
[----:B-1----:R-:W-:-:S04]  /*6550*/  FFMA R54, R71, UR26, -R76 ;  /* 0x0000001a47367c23 */ /* 0x002fc8000800084c */
[----:B------:R-:W-:Y:S01]  /*6560*/  @!P5 FMUL R58, R58, 0.5 ;  /* 0x3f0000003a3ad820 */ /* 0x000fe20000400000 */
[----:B------:R1:W5:Y:S01]  /*6570*/  MUFU.EX2 R84, R43 ;  /* 0x0000002b00547308 */ /* 0x0003620000000800 */
[----:B---3--:R-:W-:Y:S01]  /*6580*/  @!P3 FMUL R55, R55, R55 ;  /* 0x000000373737b220 */ /* 0x008fe20000400000 */
[----:B------:R-:W-:Y:S01]  /*6590*/  FSETP.GEU.AND P3, PT, R26, -126, PT ;  /* 0xc2fc00001a00780b */ /* 0x000fe20003f6e000 */
[----:B--2---:R-:W-:-:S04]  /*65a0*/  FFMA R51, R70, UR26, -R76 ;  /* 0x0000001a46337c23 */ /* 0x004fc8000800084c */
[----:B------:R-:W-:Y:S01]  /*65b0*/  @!P6 FMUL R59, R59, 0.5 ;  /* 0x3f0000003b3be820 */ /* 0x000fe20000400000 */
[----:B------:R2:W3:Y:S01]  /*65c0*/  MUFU.EX2 R128, R58 ;  /* 0x0000003a00807308 */ /* 0x0004e20000000800 */
[----:B-1----:R-:W-:Y:S01]  /*65d0*/  FFMA R43, R66, UR26, -R76 ;  /* 0x0000001a422b7c23 */ /* 0x002fe2000800084c */
[----:B----4-:R-:W-:Y:S01]  /*65e0*/  @!P2 FMUL R80, R80, R80 ;  /* 0x000000505050a220 */ /* 0x010fe20000400000 */
[----:B------:R-:W-:-:S04]  /*65f0*/  FSETP.GEU.AND P2, PT, R62, -126, PT ;  /* 0xc2fc00003e00780b */ /* 0x000fc80003f4e000 */
[----:B------:R-:W-:Y:S01]  /*6600*/  @!P3 FMUL R26, R26, 0.5 ;  /* 0x3f0000001a1ab820 */ /* 0x000fe20000400000 */
[----:B------:R1:W4:Y:S01]  /*6610*/  MUFU.EX2 R63, R59 ;  /* 0x0000003b003f7308 */ /* 0x0003220000000800 */
[----:B-----5:R-:W-:Y:S01]  /*6620*/  @!P4 FMUL R84, R84, R84 ;  /* 0x000000545454c220 */ /* 0x020fe20000400000 */
[----:B------:R-:W-:Y:S01]  /*6630*/  FSETP.GEU.AND P4, PT, R43, -126, PT ;  /* 0xc2fc00002b00780b */ /* 0x000fe20003f8e000 */
[----:B--2---:R-:W-:-:S05]  /*6640*/  FFMA R58, R74, UR26, -R76 ;  /* 0x0000001a4a3a7c23 */ /* 0x004fca000800084c */
[----:B------:R2:W5:Y:S01]  /*6650*/  MUFU.EX2 R67, R26 ;  /* 0x0000001a00437308 */ /* 0x0005620000000800 */
[----:B---3--:R-:W-:Y:S01]  /*6660*/  @!P5 FMUL R128, R128, R128 ;  /* 0x000000808080d220 */ /* 0x008fe20000400000 */
[----:B------:R-:W-:Y:S01]  /*6670*/  FSETP.GEU.AND P5, PT, R47, -126, PT ;  /* 0xc2fc00002f00780b */ /* 0x000fe20003fae000 */
[----:B-1----:R-:W-:Y:S01]  /*6680*/  FFMA R59, R82, UR26, -R76 ;  /* 0x0000001a523b7c23 */ /* 0x002fe2000800084c */
[----:B------:R-:W-:-:S03]  /*6690*/  @!P2 FMUL R62, R62, 0.5 ;  /* 0x3f0000003e3ea820 */ /* 0x000fc60000400000 */
[----:B------:R-:W-:Y:S01]  /*66a0*/  @!P4 FMUL R43, R43, 0.5 ;  /* 0x3f0000002b2bc820 */ /* 0x000fe20000400000 */
[----:B------:R-:W1:Y:S01]  /*66b0*/  MUFU.EX2 R66, R62 ;  /* 0x0000003e00427308 */ /* 0x000e620000000800 */
[----:B----4-:R-:W-:Y:S01]  /*66c0*/  @!P6 FMUL R63, R63, R63 ;  /* 0x0000003f3f3fe220 */ /* 0x010fe20000400000 */
[----:B------:R-:W-:Y:S01]  /*66d0*/  FSETP.GEU.AND P6, PT, R51, -126, PT ;  /* 0xc2fc00003300780b */ /* 0x000fe20003fce000 */
[----:B--2---:R-:W-:-:S04]  /*66e0*/  FFMA R26, R75, UR26, -R76 ;  /* 0x0000001a4b1a7c23 */ /* 0x004fc8000800084c */
[----:B------:R-:W-:Y:S01]  /*66f0*/  @!P5 FMUL R47, R47, 0.5 ;  /* 0x3f0000002f2fd820 */ /* 0x000fe20000400000 */
[----:B------:R2:W3:Y:S01]  /*6700*/  MUFU.EX2 R70, R43 ;  /* 0x0000002b00467308 */ /* 0x0004e20000000800 */
[----:B-----5:R-:W-:Y:S01]  /*6710*/  @!P3 FMUL R67, R67, R67 ;  /* 0x000000434343b220 */ /* 0x020fe20000400000 */
[----:B------:R-:W-:-:S05]  /*6720*/  FSETP.GEU.AND P3, PT, R58, -126, PT ;  /* 0xc2fc00003a00780b */ /* 0x000fca0003f6e000 */
[----:B------:R-:W-:Y:S01]  /*6730*/  @!P6 FMUL R51, R51, 0.5 ;  /* 0x3f0000003333e820 */ /* 0x000fe20000400000 */
[----:B------:R-:W4:Y:S01]  /*6740*/  MUFU.EX2 R71, R47 ;  /* 0x0000002f00477308 */ /* 0x000f220000000800 */
[----:B--2---:R-:W-:Y:S01]  /*6750*/  FFMA R43, R78, UR26, -R76 ;  /* 0x0000001a4e2b7c23 */ /* 0x004fe2000800084c */
[----:B-1----:R-:W-:Y:S01]  /*6760*/  @!P2 FMUL R66, R66, R66 ;  /* 0x000000424242a220 */ /* 0x002fe20000400000 */
[----:B------:R-:W-:-:S04]  /*6770*/  FSETP.GEU.AND P2, PT, R54, -126, PT ;  /* 0xc2fc00003600780b */ /* 0x000fc80003f4e000 */
[----:B------:R-:W-:Y:S01]  /*6780*/  @!P3 FMUL R58, R58, 0.5 ;  /* 0x3f0000003a3ab820 */ /* 0x000fe20000400000 */
[----:B------:R-:W1:Y:S01]  /*6790*/  MUFU.EX2 R74, R51 ;  /* 0x00000033004a7308 */ /* 0x000e620000000800 */
[----:B---3--:R-:W-:Y:S01]  /*67a0*/  @!P4 FMUL R70, R70, R70 ;  /* 0x000000464646c220 */ /* 0x008fe20000400000 */
[----:B------:R-:W-:-:S06]  /*67b0*/  FSETP.GEU.AND P4, PT, R26, -126, PT ;  /* 0xc2fc00001a00780b */ /* 0x000fcc0003f8e000 */
[----:B------:R-:W2:Y:S01]  /*67c0*/  MUFU.EX2 R78, R58 ;  /* 0x0000003a004e7308 */ /* 0x000ea20000000800 */
[----:B----4-:R-:W-:Y:S01]  /*67d0*/  @!P5 FMUL R71, R71, R71 ;  /* 0x000000474747d220 */ /* 0x010fe20000400000 */
[----:B------:R-:W-:Y:S01]  /*67e0*/  FSETP.GEU.AND P5, PT, R43, -126, PT ;  /* 0xc2fc00002b00780b */ /* 0x000fe20003fae000 */
[----:B------:R-:W-:-:S04]  /*67f0*/  @!P2 FMUL R54, R54, 0.5 ;  /* 0x3f0000003636a820 */ /* 0x000fc80000400000 */
[----:B------:R-:W-:Y:S01]  /*6800*/  @!P4 FMUL R26, R26, 0.5 ;  /* 0x3f0000001a1ac820 */ /* 0x000fe20000400000 */
[----:B------:R3:W4:Y:S01]  /*6810*/  MUFU.EX2 R75, R54 ;  /* 0x00000036004b7308 */ /* 0x0007220000000800 */
[----:B-1----:R-:W-:Y:S01]  /*6820*/  @!P6 FMUL R74, R74, R74 ;  /* 0x0000004a4a4ae220 */ /* 0x002fe20000400000 */
[----:B------:R-:W-:-:S05]  /*6830*/  FSETP.GEU.AND P6, PT, R59, -126, PT ;  /* 0xc2fc00003b00780b */ /* 0x000fca0003fce000 */
[----:B------:R-:W-:Y:S01]  /*6840*/  @!P5 FMUL R43, R43, 0.5 ;  /* 0x3f0000002b2bd820 */ /* 0x000fe20000400000 */
[----:B------:R1:W5:Y:S01]  /*6850*/  MUFU.EX2 R85, R26 ;  /* 0x0000001a00557308 */ /* 0x0003620000000800 */
[----:B--2---:R-:W-:Y:S01]  /*6860*/  @!P3 FMUL R78, R78, R78 ;  /* 0x0000004e4e4eb220 */ /* 0x004fe20000400000 */
[----:B------:R-:W-:Y:S01]  /*6870*/  FSETP.GEU.AND P3, PT, R83, -126, PT ;  /* 0xc2fc00005300780b */ /* 0x000fe20003f6e000 */
[----:B---3--:R-:W-:Y:S01]  /*6880*/  FADD R54, R33, R60 ;  /* 0x0000003c21367221 */ /* 0x008fe20000000000 */
[----:B------:R-:W-:Y:S01]  /*6890*/  F2FP.BF16.F32.PACK_AB R60, R60, R69 ;  /* 0x000000453c3c723e */ /* 0x000fe200000010ff */
[----:B------:R-:W-:Y:S02]  /*68a0*/  FADD R130, R35, R78 ;  /* 0x0000004e23827221 */ /* 0x000fe40000000000 */
[----:B------:R-:W-:Y:S01]  /*68b0*/  @!P6 FMUL R59, R59, 0.5 ;  /* 0x3f0000003b3be820 */ /* 0x000fe20000400000 */
[----:B------:R2:W3:Y:S01]  /*68c0*/  MUFU.EX2 R82, R43 ;  /* 0x0000002b00527308 */ /* 0x0004e20000000800 */
[----:B-1----:R-:W-:Y:S01]  /*68d0*/  FADD R26, R32, R69 ;  /* 0x00000045201a7221 */ /* 0x002fe20000000000 */
[----:B----4-:R-:W-:Y:S01]  /*68e0*/  @!P2 FMUL R75, R75, R75 ;  /* 0x0000004b4b4ba220 */ /* 0x010fe20000400000 */
[----:B------:R-:W-:-:S02]  /*68f0*/  FSETP.GEU.AND P2, PT, R129, -126, PT ;  /* 0xc2fc00008100780b */ /* 0x000fc40003f4e000 */
[----:B------:R-:W-:Y:S01]  /*6900*/  FADD R47, R9, R26 ;  /* 0x0000001a092f7221 */ /* 0x000fe20000000000 */
[----:B------:R-:W-:Y:S01]  /*6910*/  FADD R9, R13, R40 ;  /* 0x000000280d097221 */ /* 0x000fe20000000000 */
[----:B------:R-:W-:Y:S01]  /*6920*/  @!P3 FMUL R83, R83, 0.5 ;  /* 0x3f0000005353b820 */ /* 0x000fe20000400000 */
[----:B------:R-:W1:Y:S01]  /*6930*/  MUFU.EX2 R76, R59 ;  /* 0x0000003b004c7308 */ /* 0x000e620000000800 */
[----:B-----5:R-:W-:Y:S01]  /*6940*/  @!P4 FMUL R85, R85, R85 ;  /* 0x000000555555c220 */ /* 0x020fe20000400000 */
[----:B------:R-:W-:Y:S01]  /*6950*/  FSETP.GEU.AND P4, PT, R79, -126, PT ;  /* 0xc2fc00004f00780b */ /* 0x000fe20003f8e000 */
[----:B------:R-:W-:Y:S01]  /*6960*/  FADD R26, R21, R48 ;  /* 0x00000030151a7221 */ /* 0x000fe20000000000 */
[----:B--2---:R-:W-:Y:S01]  /*6970*/  FADD R43, R41, R68 ;  /* 0x00000044292b7221 */ /* 0x004fe20000000000 */
[----:B------:R-:W-:Y:S01]  /*6980*/  FADD R51, R9, R54 ;  /* 0x0000003609337221 */ /* 0x000fe20000000000 */
[----:B------:R-:W-:Y:S01]  /*6990*/  FADD R9, R8, R53 ;  /* 0x0000003508097221 */ /* 0x000fe20000000000 */
[----:B------:R-:W-:Y:S01]  /*69a0*/  FADD R54, R36, R81 ;  /* 0x0000005124367221 */ /* 0x000fe20000000000 */
[----:B------:R-:W2:Y:S01]  /*69b0*/  MUFU.EX2 R83, R83 ;  /* 0x0000005300537308 */ /* 0x000ea20000000800 */
[----:B---3--:R-:W-:Y:S01]  /*69c0*/  @!P5 FMUL R82, R82, R82 ;  /* 0x000000525252d220 */ /* 0x008fe20000400000 */
[----:B------:R-:W-:Y:S01]  /*69d0*/  FSETP.GEU.AND P5, PT, R86, -126, PT ;  /* 0xc2fc00005600780b */ /* 0x000fe20003fae000 */
[----:B------:R-:W-:Y:S01]  /*69e0*/  FADD R58, R26, R43 ;  /* 0x0000002b1a3a7221 */ /* 0x000fe20000000000 */
[----:B------:R-:W-:Y:S01]  /*69f0*/  FADD R26, R14, R73 ;  /* 0x000000490e1a7221 */ /* 0x000fe20000000000 */
[----:B------:R-:W-:Y:S01]  /*6a00*/  FADD R62, R11, R54 ;  /* 0x000000360b3e7221 */ /* 0x000fe20000000000 */
[----:B------:R-:W-:Y:S01]  /*6a10*/  FADD R11, R23, R52 ;  /* 0x00000034170b7221 */ /* 0x000fe20000000000 */
[----:B------:R-:W-:Y:S01]  /*6a20*/  @!P4 FMUL R79, R79, 0.5 ;  /* 0x3f0000004f4fc820 */ /* 0x000fe20000400000 */
[----:B------:R-:W-:Y:S01]  /*6a30*/  FADD R43, R9, R26 ;  /* 0x0000001a092b7221 */ /* 0x000fe20000000000 */
[----:B-1----:R-:W-:Y:S01]  /*6a40*/  @!P6 FMUL R76, R76, R76 ;  /* 0x0000004c4c4ce220 */ /* 0x002fe20000400000 */
[----:B------:R-:W-:Y:S01]  /*6a50*/  FSETP.GEU.AND P6, PT, R87, -126, PT ;  /* 0xc2fc00005700780b */ /* 0x000fe20003fce000 */
[----:B------:R-:W-:Y:S01]  /*6a60*/  FADD R9, R15, R44 ;  /* 0x0000002c0f097221 */ /* 0x000fe20000000000 */
[----:B------:R-:W-:Y:S01]  /*6a70*/  FADD R26, R37, R64 ;  /* 0x00000040251a7221 */ /* 0x000fe20000000000 */
[----:B------:R-:W1:Y:S01]  /*6a80*/  MUFU.EX2 R79, R79 ;  /* 0x0000004f004f7308 */ /* 0x000e620000000800 */
[----:B------:R-:W-:Y:S01]  /*6a90*/  FADD R54, R45, R72 ;  /* 0x000000482d367221 */ /* 0x000fe20000000000 */
[----:B------:R-:W-:Y:S01]  /*6aa0*/  @!P5 FMUL R86, R86, 0.5 ;  /* 0x3f0000005656d820 */ /* 0x000fe20000400000 */
[----:B------:R-:W-:Y:S01]  /*6ab0*/  FADD R9, R9, R26 ;  /* 0x0000001a09097221 */ /* 0x000fe20000000000 */
[----:B--2---:R-:W-:Y:S01]  /*6ac0*/  @!P3 FMUL R83, R83, R83 ;  /* 0x000000535353b220 */ /* 0x004fe20000400000 */
[----:B------:R-:W-:Y:S01]  /*6ad0*/  FSETP.GEU.AND P3, PT, R12, -126, PT ;  /* 0xc2fc00000c00780b */ /* 0x000fe20003f6e000 */
[----:B------:R-:W-:Y:S01]  /*6ae0*/  FADD R54, R11, R54 ;  /* 0x000000360b367221 */ /* 0x000fe20000000000 */
[----:B------:R-:W-:Y:S01]  /*6af0*/  FADD R11, R25, R128 ;  /* 0x00000080190b7221 */ /* 0x000fe20000000000 */
[----:B------:R-:W2:Y:S01]  /*6b00*/  MUFU.EX2 R86, R86 ;  /* 0x0000005600567308 */ /* 0x000ea20000000800 */
[----:B------:R-:W-:Y:S01]  /*6b10*/  FADD R59, R29, R70 ;  /* 0x000000461d3b7221 */ /* 0x000fe20000000000 */
[----:B------:R-:W-:Y:S01]  /*6b20*/  @!P6 FMUL R87, R87, 0.5 ;  /* 0x3f0000005757e820 */ /* 0x000fe20000400000 */
[----:B------:R-:W-:Y:S01]  /*6b30*/  FADD R132, R57, R76 ;  /* 0x0000004c39847221 */ /* 0x000fe20000000000 */
[----:B------:R-:W-:Y:S01]  /*6b40*/  FADD R26, R30, R63 ;  /* 0x0000003f1e1a7221 */ /* 0x000fe20000000000 */
[----:B------:R-:W-:Y:S01]  /*6b50*/  FADD R131, R46, R85 ;  /* 0x000000552e837221 */ /* 0x000fe20000000000 */
[----:B------:R-:W-:Y:S01]  /*6b60*/  @!P2 FMUL R129, R129, 0.5 ;  /* 0x3f0000008181a820 */ /* 0x000fe20000400000 */
[----:B------:R-:W-:Y:S01]  /*6b70*/  FADD R133, R11, R130 ;  /* 0x000000820b857221 */ /* 0x000fe20000000000 */
[----:B------:R-:W3:Y:S01]  /*6b80*/  MUFU.EX2 R87, R87 ;  /* 0x0000005700577308 */ /* 0x000ee20000000800 */
[----:B------:R-:W-:Y:S01]  /*6b90*/  FADD R136, R59, R132 ;  /* 0x000000843b887221 */ /* 0x000fe20000000000 */
[----:B------:R-:W-:Y:S01]  /*6ba0*/  FADD R134, R26, R131 ;  /* 0x000000831a867221 */ /* 0x000fe20000000000 */
[----:B------:R-:W-:Y:S01]  /*6bb0*/  @!P3 FMUL R12, R12, 0.5 ;  /* 0x3f0000000c0cb820 */ /* 0x000fe20000400000 */
[----:B------:R-:W-:Y:S01]  /*6bc0*/  FADD R26, R38, R71 ;  /* 0x00000047261a7221 */ /* 0x000fe20000000000 */
[----:B------:R-:W-:Y:S01]  /*6bd0*/  FADD R59, R80, R83 ;  /* 0x00000053503b7221 */ /* 0x000fe20000000000 */
[----:B------:R-:W-:Y:S01]  /*6be0*/  FADD R11, R27, R66 ;  /* 0x000000421b0b7221 */ /* 0x000fe20000000000 */
[----:B------:R-:W-:Y:S01]  /*6bf0*/  FADD R130, R39, R82 ;  /* 0x0000005227827221 */ /* 0x000fe20000000000 */
[----:B-1----:R-:W-:Y:S01]  /*6c00*/  @!P4 FMUL R79, R79, R79 ;  /* 0x0000004f4f4fc220 */ /* 0x002fe20000400000 */
[----:B--2---:R-:W-:Y:S01]  /*6c10*/  @!P5 FMUL R86, R86, R86 ;  /* 0x000000565656d220 */ /* 0x004fe20000400000 */
[----:B------:R-:W-:Y:S01]  /*6c20*/  FADD R137, R26, R59 ;  /* 0x0000003b1a897221 */ /* 0x000fe20000000000 */
[----:B------:R-:W-:Y:S01]  /*6c30*/  FADD R135, R11, R130 ;  /* 0x000000820b877221 */ /* 0x000fe20000000000 */
[----:B------:R-:W1:Y:S01]  /*6c40*/  MUFU.EX2 R129, R129 ;  /* 0x0000008100817308 */ /* 0x000e620000000800 */
[----:B------:R-:W-:Y:S01]  /*6c50*/  FADD R26, R31, R74 ;  /* 0x0000004a1f1a7221 */ /* 0x000fe20000000000 */
[----:B------:R-:W-:Y:S01]  /*6c60*/  FADD R131, R55, R86 ;  /* 0x0000005637837221 */ /* 0x000fe20000000000 */
[----:B------:R-:W-:Y:S01]  /*6c70*/  FADD R11, R34, R67 ;  /* 0x00000043220b7221 */ /* 0x000fe20000000000 */
[----:B------:R-:W-:Y:S01]  /*6c80*/  FADD R130, R50, R79 ;  /* 0x0000004f32827221 */ /* 0x000fe20000000000 */
[----:B---3--:R-:W-:Y:S01]  /*6c90*/  @!P6 FMUL R87, R87, R87 ;  /* 0x000000575757e220 */ /* 0x008fe20000400000 */
[----:B------:R-:W-:Y:S01]  /*6ca0*/  FADD R59, R42, R75 ;  /* 0x0000004b2a3b7221 */ /* 0x000fe20000000000 */
[----:B------:R-:W-:Y:S01]  /*6cb0*/  FADD R26, R26, R131 ;  /* 0x000000831a1a7221 */ /* 0x000fe20000000000 */
[----:B------:R-:W2:Y:S01]  /*6cc0*/  MUFU.EX2 R12, R12 ;  /* 0x0000000c000c7308 */ /* 0x000ea20000000800 */
[----:B------:R-:W-:Y:S01]  /*6cd0*/  FADD R132, R84, R87 ;  /* 0x0000005754847221 */ /* 0x000fe20000000000 */
        /* <DEDUP_REMOVED lines=14> */
[----:B------:R-:W-:Y:S01]  /*6dc0*/  SHF.L.U32 R9, R18, 0x1f, RZ ;  /* 0x0000001f12097819 */ /* 0x000fe200000006ff */
[----:B------:R-:W-:Y:S01]  /*6dd0*/  FADD R26, R26, R11 ;  /* 0x0000000b1a1a7221 */ /* 0x000fe20000000000 */
[----:B-1----:R-:W-:Y:S01]  /*6de0*/  @!P2 FMUL R129, R129, R129 ;  /* 0x000000818181a220 */ /* 0x002fe20000400000 */
[----:B------:R-:W-:Y:S01]  /*6df0*/  FADD R47, R47, R54 ;  /* 0x000000362f2f7221 */ /* 0x000fe20000000000 */
[----:B--2---:R-:W-:Y:S01]  /*6e00*/  @!P3 FMUL R12, R12, R12 ;  /* 0x0000000c0c0cb220 */ /* 0x004fe20000400000 */
[----:B------:R1:W2:Y:S01]  /*6e10*/  SYNCS.PHASECHK.TRANS64.TRYWAIT P2, [UR6+0x20200], R9 ;  /* 0x02020009ff0075a7 */ /* 0x0002a20008040146 */
[----:B------:R-:W-:Y:S01]  /*6e20*/  F2FP.BF16.F32.PACK_AB R32, R33, R32 ;  /* 0x000000202120723e */ /* 0x000fe200000010ff */
[----:B------:R-:W-:Y:S01]  /*6e30*/  FFMA R0, R129, R0, R26 ;  /* 0x0000000081007223 */ /* 0x000fe2000000001a */
[----:B------:R-:W-:Y:S01]  /*6e40*/  F2FP.BF16.F32.PACK_AB R33, R46, R35 ;  /* 0x000000232e21723e */ /* 0x000fe200000010ff */
[----:B------:R-:W-:Y:S01]  /*6e50*/  FFMA R3, R12, R3, R47 ;  /* 0x000000030c037223 */ /* 0x000fe2000000002f */
[----:B------:R-:W-:Y:S01]  /*6e60*/  F2FP.BF16.F32.PACK_AB R56, R41, R20 ;  /* 0x000000142938723e */ /* 0x000fe200000010ff */
[-C--:B------:R-:W-:Y:S01]  /*6e70*/  FMUL R120, R120, R12.reuse ;  /* 0x0000000c78787220 */ /* 0x080fe20000400000 */
        /* <DEDUP_REMOVED lines=9> */
[----:B------:R-:W-:Y:S01]  /*6f10*/  FMUL R113, R113, R12 ;  /* 0x0000000c71717220 */ /* 0x000fe20000400000 */
[----:B------:R-:W-:Y:S01]  /*6f20*/  F2FP.BF16.F32.PACK_AB R41, R63, R128 ;  /* 0x000000803f29723e */ /* 0x000fe200000010ff */
[-C--:B------:R-:W-:Y:S01]  /*6f30*/  FMUL R116, R116, R12.reuse ;  /* 0x0000000c74747220 */ /* 0x080fe20000400000 */
[----:B------:R-:W-:Y:S01]  /*6f40*/  F2FP.BF16.F32.PACK_AB R48, R48, R61 ;  /* 0x0000003d3030723e */ /* 0x000fe200000010ff */
[----:B------:R-:W-:Y:S01]  /*6f50*/  FMUL R117, R117, R12 ;  /* 0x0000000c75757220 */ /* 0x000fe20000400000 */
[----:B------:R-:W-:Y:S01]  /*6f60*/  F2FP.BF16.F32.PACK_AB R49, R71, R70 ;  /* 0x000000464731723e */ /* 0x000fe200000010ff */
[-C--:B------:R-:W-:Y:S01]  /*6f70*/  FMUL R104, R104, R12.reuse ;  /* 0x0000000c68687220 */ /* 0x080fe20000400000 */
        /* <DEDUP_REMOVED lines=47> */
[----:B------:R-:W-:Y:S01]  /*7270*/  F2FP.BF16.F32.PACK_AB R70, R72, R81 ;  /* 0x000000514846723e */ /* 0x000fe200000010ff */
[----:B-12---:R-:W-:Y:S06]  /*7280*/  @!P0 BRA `(.L_x_29) ;  /* 0x0000000000048947 */ /* 0x006fec0003800000 */
[----:B------:R-:W-:Y:S01]  /*7290*/  BPT.TRAP 0x1 ;  /* 0x000000040000795c */ /* 0x000fe20000300000 */
.L_x_29:
[----:B------:R-:W-:Y:S05]  /*72a0*/  @P2 BRA `(.L_x_30) ;  /* 0x0000000000082947 */ /* 0x000fea0003800000 */
[----:B------:R-:W1:Y:S02]  /*72b0*/  SYNCS.PHASECHK.TRANS64.TRYWAIT P2, [UR6+0x20200], R9 ;  /* 0x02020009ff0075a7 */ /* 0x000e640008040146 */
[----:B-1----:R-:W-:Y:S05]  /*72c0*/  @!P2 BRA `(.L_x_31) ;  /* 0x0000008c000ca947 */ /* 0x002fea0003800000 */
.L_x_30:
        /* <DEDUP_REMOVED lines=8> */
[----:B------:R-:W-:Y:S01]  /*7350*/  HGMMA.64x16x16.F32.BF16 R120, R24, gdesc[UR4].tnspB, R120, gsb0 ;  /* 0x4020000418787df0 */ /* 0x000fe20008001878 */
[----:B------:R-:W-:Y:S01]  /*7360*/  UMOV UR6, UR14 ;  /* 0x0000000e00067c82 */ /* 0x000fe20008000000 */
[----:B------:R-:W-:Y:S01]  /*7370*/  UMOV UR7, 0xc0000010 ;  /* 0xc000001000077882 */ /* 0x000fe20000000000 */
[----:B------:R-:W-:-:S02]  /*7380*/  UIADD3 UR19, UR11, 0x400, URZ ;  /* 0x000004000b137890 */ /* 0x000fc4000fffe03f */
        /* <DEDUP_REMOVED lines=224> */
.L_x_32:
[----:B------:R-:W-:-:S04]  /*8190*/  ULEA UR6, UR25, UR36, 0x3 ;  /* 0x0000002419067291 */ /* 0x000fc8000f8e183f */
[----:B------:R-:W-:-:S04]  /*81a0*/  UIADD3 UR6, UR6, 0x20228, URZ ;  /* 0x0002022806067890 */ /* 0x000fc8000fffe03f */
[----:B------:R-:W-:-:S09]  /*81b0*/  UPRMT UR6, URZ, 0x654, UR6 ;  /* 0x000006543f067896 */ /* 0x000fd20008000006 */
[----:B------:R-:W-:Y:S01]  /*81c0*/  SYNCS.ARRIVE.TRANS64.RED.A1T0 RZ, [UR6], RZ ;  /* 0x000000ffffff79a7 */ /* 0x000fe20008100406 */
[----:B------:R-:W-:Y:S05]  /*81d0*/  @P1 BRA `(.L_x_33) ;  /* 0x0000000000041947 */ /* 0x000fea0003800000 */
[----:B------:R-:W-:Y:S01]  /*81e0*/  BPT.TRAP 0x1 ;  /* 0x000000040000795c */ /* 0x000fe20000300000 */
.L_x_33:
[----:B------:R-:W-:-:S04]  /*81f0*/  UIADD3 UR25, UR25, 0x1, URZ ;  /* 0x0000000119197890 */ /* 0x000fc8000fffe03f */
[----:B------:R-:W-:-:S04]  /*8200*/  UISETP.NE.AND UP0, UPT, UR25, 0x5, UPT ;  /* 0x000000051900788c */ /* 0x000fc8000bf05270 */
[----:B------:R-:W-:Y:S01]  /*8210*/  USEL UR25, UR25, URZ, UP0 ;  /* 0x0000003f19197287 */ /* 0x000fe20008000000 */
[----:B------:R-:W-:Y:S11]  /*8220*/  @!P0 BRA `(.L_x_34) ;  /* 0x0000000000048947 */ /* 0x000ff60003800000 */
[----:B------:R-:W-:Y:S01]  /*8230*/  BPT.TRAP 0x1 ;  /* 0x000000040000795c */ /* 0x000fe20000300000 */
.L_x_34:
[----:B------:R-:W-:-:S04]  /*8240*/  ULEA UR6, UR25, UR36, 0x3 ;  /* 0x0000002419067291 */ /* 0x000fc8000f8e183f */
[----:B------:R-:W-:-:S04]  /*8250*/  UIADD3 UR6, UR6, 0x20228, URZ ;  /* 0x0002022806067890 */ /* 0x000fc8000fffe03f */
[----:B------:R-:W-:-:S09]  /*8260*/  UPRMT UR6, URZ, 0x654, UR6 ;  /* 0x000006543f067896 */ /* 0x000fd20008000006 */
[----:B------:R-:W-:Y:S01]  /*8270*/  SYNCS.ARRIVE.TRANS64.RED.A1T0 RZ, [UR6], RZ ;  /* 0x000000ffffff79a7 */ /* 0x000fe20008100406 */
[----:B------:R-:W-:Y:S05]  /*8280*/  @P1 BRA `(.L_x_35) ;  /* 0x0000000000041947 */ /* 0x000fea0003800000 */
[----:B------:R-:W-:Y:S01]  /*8290*/  BPT.TRAP 0x1 ;  /* 0x000000040000795c */ /* 0x000fe20000300000 */
.L_x_35:
[----:B------:R-:W-:Y:S01]  /*82a0*/  UIADD3 UR10, UR10, 0x1, URZ ;  /* 0x000000010a0a7890 */ /* 0x000fe2000fffe03f */
[C---:B------:R-:W-:Y:S01]  /*82b0*/  ISETP.GT.AND P2, PT, R7.reuse, 0x2, PT ;  /* 0x000000020700780c */ /* 0x040fe20003f44270 */
[----:B------:R-:W-:Y:S01]  /*82c0*/  UIADD3 UR25, UR25, 0x1, URZ ;  /* 0x0000000119197890 */ /* 0x000fe2000fffe03f */
[----:B------:R-:W-:Y:S01]  /*82d0*/  IADD3 R7, R7, -0x1, RZ ;  /* 0xffffffff07077810 */ /* 0x000fe20007ffe0ff */
[----:B------:R-:W-:Y:S01]  /*82e0*/  UISETP.NE.AND UP1, UPT, UR10, 0x5, UPT ;  /* 0x000000050a00788c */ /* 0x000fe2000bf25270 */
[----:B------:R-:W-:Y:S01]  /*82f0*/  VIADD R5, R5, 0x80 ;  /* 0x0000008005057836 */ /* 0x000fe20000000000 */
[----:B------:R-:W-:Y:S01]  /*8300*/  UISETP.NE.AND UP0, UPT, UR25, 0x5, UPT ;  /* 0x000000051900788c */ /* 0x000fe2000bf05270 */
[----:B------:R-:W-:Y:S01]  /*8310*/  MOV R11, R4 ;  /* 0x00000004000b7202 */ /* 0x000fe20000000f00 */
[----:B------:R-:W-:Y:S01]  /*8320*/  USEL UR6, URZ, 0x1, UP1 ;  /* 0x000000013f067887 */ /* 0x000fe20008800000 */
[----:B-1----:R-:W-:Y:S01]  /*8330*/  IMAD.MOV.U32 R9, RZ, RZ, R6 ;  /* 0x000000ffff097224 */ /* 0x002fe200078e0006 */
[----:B------:R-:W-:-:S02]  /*8340*/  USEL UR25, UR25, URZ, UP0 ;  /* 0x0000003f19197287 */ /* 0x000fc40008000000 */
[----:B------:R-:W-:Y:S02]  /*8350*/  USEL UR53, UR10, URZ, UP1 ;  /* 0x0000003f0a357287 */ /* 0x000fe40008800000 */
[----:B------:R-:W-:Y:S01]  /*8360*/  LOP3.LUT R18, R18, UR6, RZ, 0x3c, !PT ;  /* 0x0000000612127c12 */ /* 0x000fe2000f8e3cff */
[----:B------:R-:W-:Y:S09]  /*8370*/  @P2 BRA `(.L_x_36) ;  /* 0xffffffc800982947 */ /* 0x000ff2000383ffff */
.L_x_25:
[----:B------:R-:W-:-:S13]  /*8380*/  ISETP.GE.AND P2, PT, R7, 0x1, PT ;  /* 0x000000010700780c */ /* 0x000fda0003f46270 */
[----:B------:R-:W-:Y:S05]  /*8390*/  @!P2 BRA `(.L_x_37) ;  /* 0x0000003c00a4a947 */ /* 0x000fea0003800000 */
[----:B------:R-:W-:Y:S01]  /*83a0*/  MOV R9, R4 ;  /* 0x0000000400097202 */ /* 0x000fe20000000f00 */
[----:B------:R-:W-:Y:S01]  /*83b0*/  IMAD.MOV.U32 R8, RZ, RZ, R6 ;  /* 0x000000ffff087224 */ /* 0x000fe200078e0006 */
[----:B------:R-:W-:Y:S01]  /*83c0*/  ULDC UR27, c[0x0][0x28c] ;  /* 0x0000a300001b7ab9 */ /* 0x000fe20000000800 */
[----:B------:R-:W-:-:S05]  /*83d0*/  ULDC UR26, c[0x0][0x604] ;  /* 0x00018100001a7ab9 */ /* 0x000fca0000000800 */
.L_x_48:
[----:B------:R-:W-:Y:S05]  /*83e0*/  @!P0 BRA `(.L_x_38) ;  /* 0x0000000000048947 */ /* 0x000fea0003800000 */
[----:B------:R-:W-:Y:S01]  /*83f0*/  BPT.TRAP 0x1 ;  /* 0x000000040000795c */ /* 0x000fe20000300000 */
.L_x_38:
[----:B------:R-:W-:Y:S01]  /*8400*/  ULEA UR6, UR53, UR36, 0x3 ;  /* 0x0000002435067291 */ /* 0x000fe2000f8e183f */
[----:B------:R-:W-:-:S08]  /*8410*/  SHF.L.U32 R4, R18, 0x1f, RZ ;  /* 0x0000001f12047819 */ /* 0x000fd000000006ff */
[----:B------:R-:W1:Y:S02]  /*8420*/  SYNCS.PHASECHK.TRANS64.TRYWAIT P2, [UR6+0x20200], R4 ;  /* 0x02020004ff0075a7 */ /* 0x000e640008040146 */
[----:B-1----:R-:W-:Y:S05]  /*8430*/  @!P2 BRA `(.L_x_39) ;  /* 0x0000007800c8a947 */ /* 0x002fea0003800000 */
.L_x_132:
        /* <DEDUP_REMOVED lines=32> */
.L_x_40:
[C---:B-1----:R-:W-:Y:S01]  /*8640*/  IADD3 R4, R5.reuse, 0x1, RZ ;  /* 0x0000000105047810 */ /* 0x042fe20007ffe0ff */
[C---:B------:R-:W-:Y:S01]  /*8650*/  VIADD R6, R5.reuse, 0x8 ;  /* 0x0000000805067836 */ /* 0x040fe20000000000 */
[C---:B------:R-:W-:Y:S01]  /*8660*/  IADD3 R10, R5.reuse, 0x9, RZ ;  /* 0x00000009050a7810 */ /* 0x040fe20007ffe0ff */
[C---:B------:R-:W-:Y:S01]  /*8670*/  VIADD R128, R5.reuse, 0x78 ;  /* 0x0000007805807836 */ /* 0x040fe20000000000 */
[----:B------:R-:W-:Y:S01]  /*8680*/  ISETP.GE.AND P3, PT, R4, UR27, PT ;  /* 0x0000001b04007c0c */ /* 0x000fe2000bf66270 */
[C---:B------:R-:W-:Y:S01]  /*8690*/  VIADD R4, R5.reuse, 0x10 ;  /* 0x0000001005047836 */ /* 0x040fe20000000000 */
[----:B------:R-:W-:Y:S01]  /*86a0*/  ISETP.GE.AND P4, PT, R5, UR27, PT ;  /* 0x0000001b05007c0c */ /* 0x000fe2000bf86270 */
[----:B------:R-:W-:Y:S01]  /*86b0*/  ULEA UR6, UR10, UR36, 0x3 ;  /* 0x000000240a067291 */ /* 0x000fe2000f8e183f */
[----:B------:R-:W-:Y:S02]  /*86c0*/  FSEL R25, R25, -INF , !P3 ;  /* 0xff80000019197808 */ /* 0x000fe40005800000 */
[----:B------:R-:W-:Y:S01]  /*86d0*/  ISETP.GE.AND P6, PT, R4, UR27, PT ;  /* 0x0000001b04007c0c */ /* 0x000fe2000bfc6270 */
[----:B------:R-:W-:Y:S01]  /*86e0*/  VIADD R4, R5, 0x18 ;  /* 0x0000001805047836 */ /* 0x000fe20000000000 */
[----:B------:R-:W-:-:S02]  /*86f0*/  FSEL R27, R27, -INF , !P3 ;  /* 0xff8000001b1b7808 */ /* 0x000fc40005800000 */
[----:B------:R-:W-:Y:S02]  /*8700*/  ISETP.GE.AND P2, PT, R6, UR27, PT ;  /* 0x0000001b06007c0c */ /* 0x000fe4000bf46270 */
[----:B------:R-:W-:Y:S01]  /*8710*/  ISETP.GE.AND P3, PT, R4, UR27, PT ;  /* 0x0000001b04007c0c */ /* 0x000fe2000bf66270 */
[C---:B------:R-:W-:Y:S01]  /*8720*/  VIADD R4, R5.reuse, 0x20 ;  /* 0x0000002005047836 */ /* 0x040fe20000000000 */
[----:B------:R-:W-:Y:S02]  /*8730*/  ISETP.GE.AND P5, PT, R10, UR27, PT ;  /* 0x0000001b0a007c0c */ /* 0x000fe4000bfa6270 */
[C---:B------:R-:W-:Y:S02]  /*8740*/  IADD3 R6, R5.reuse, 0x11, RZ ;  /* 0x0000001105067810 */ /* 0x040fe40007ffe0ff */
[----:B------:R-:W-:Y:S01]  /*8750*/  FSEL R13, R26, -INF , !P4 ;  /* 0xff8000001a0d7808 */ /* 0x000fe20006000000 */
[----:B------:R-:W-:Y:S01]  /*8760*/  VIADD R26, R5, 0x60 ;  /* 0x00000060051a7836 */ /* 0x000fe20000000000 */
[----:B------:R-:W-:-:S02]  /*8770*/  FSEL R24, R24, -INF , !P4 ;  /* 0xff80000018187808 */ /* 0x000fc40006000000 */
[----:B------:R-:W-:Y:S02]  /*8780*/  ISETP.GE.AND P4, PT, R6, UR27, PT ;  /* 0x0000001b06007c0c */ /* 0x000fe4000bf86270 */
[----:B------:R-:W-:Y:S02]  /*8790*/  FSEL R29, R29, -INF , !P5 ;  /* 0xff8000001d1d7808 */ /* 0x000fe40006800000 */
[----:B------:R-:W-:Y:S02]  /*87a0*/  FSEL R31, R31, -INF , !P5 ;  /* 0xff8000001f1f7808 */ /* 0x000fe40006800000 */
[----:B------:R-:W-:Y:S02]  /*87b0*/  IADD3 R6, R5, 0x19, RZ ;  /* 0x0000001905067810 */ /* 0x000fe40007ffe0ff */
[----:B------:R-:W-:Y:S02]  /*87c0*/  ISETP.GE.AND P5, PT, R4, UR27, PT ;  /* 0x0000001b04007c0c */ /* 0x000fe4000bfa6270 */
[----:B------:R-:W-:-:S02]  /*87d0*/  FMNMX R4, R13, R8, !PT ;  /* 0x000000080d047209 */ /* 0x000fc40007800000 */
[----:B------:R-:W-:Y:S02]  /*87e0*/  FSEL R28, R28, -INF , !P2 ;  /* 0xff8000001c1c7808 */ /* 0x000fe40005000000 */
[----:B------:R-:W-:Y:S02]  /*87f0*/  FSEL R30, R30, -INF , !P2 ;  /* 0xff8000001e1e7808 */ /* 0x000fe40005000000 */
[----:B------:R-:W-:Y:S02]  /*8800*/  ISETP.GE.AND P2, PT, R6, UR27, PT ;  /* 0x0000001b06007c0c */ /* 0x000fe4000bf46270 */
[----:B------:R-:W-:Y:S02]  /*8810*/  IADD3 R6, R5, 0x21, RZ ;  /* 0x0000002105067810 */ /* 0x000fe40007ffe0ff */
[----:B------:R-:W-:Y:S02]  /*8820*/  FMNMX R11, R27, R4, !PT ;  /* 0x000000041b0b7209 */ /* 0x000fe40007800000 */
[----:B------:R-:W-:-:S02]  /*8830*/  FSEL R32, R32, -INF , !P6 ;  /* 0xff80000020207808 */ /* 0x000fc40007000000 */
[----:B------:R-:W-:Y:S02]  /*8840*/  FSEL R34, R34, -INF , !P6 ;  /* 0xff80000022227808 */ /* 0x000fe40007000000 */
[----:B------:R-:W-:Y:S01]  /*8850*/  ISETP.GE.AND P6, PT, R6, UR27, PT ;  /* 0x0000001b06007c0c */ /* 0x000fe2000bfc6270 */
[----:B------:R-:W-:Y:S01]  /*8860*/  VIADD R6, R5, 0x28 ;  /* 0x0000002805067836 */ /* 0x000fe20000000000 */
[----:B------:R-:W-:Y:S02]  /*8870*/  FMNMX R4, R30, R11, !PT ;  /* 0x0000000b1e047209 */ /* 0x000fe40007800000 */
[----:B------:R-:W-:Y:S02]  /*8880*/  FSEL R33, R33, -INF , !P4 ;  /* 0xff80000021217808 */ /* 0x000fe40006000000 */
[----:B------:R-:W-:Y:S02]  /*8890*/  FMNMX R11, R31, R4, !PT ;  /* 0x000000041f0b7209 */ /* 0x000fe40007800000 */
[----:B------:R-:W-:-:S02]  /*88a0*/  FSEL R35, R35, -INF , !P4 ;  /* 0xff80000023237808 */ /* 0x000fc40006000000 */
[----:B------:R-:W-:Y:S02]  /*88b0*/  ISETP.GE.AND P4, PT, R6, UR27, PT ;  /* 0x0000001b06007c0c */ /* 0x000fe4000bf86270 */
[C---:B------:R-:W-:Y:S02]  /*88c0*/  IADD3 R6, R5.reuse, 0x29, RZ ;  /* 0x0000002905067810 */ /* 0x040fe40007ffe0ff */
[----:B------:R-:W-:Y:S02]  /*88d0*/  FMNMX R4, R34, R11, !PT ;  /* 0x0000000b22047209 */ /* 0x000fe40007800000 */
[----:B------:R-:W-:Y:S02]  /*88e0*/  FSEL R36, R36, -INF , !P3 ;  /* 0xff80000024247808 */ /* 0x000fe40005800000 */
[----:B------:R-:W-:Y:S02]  /*88f0*/  FSEL R38, R38, -INF , !P3 ;  /* 0xff80000026267808 */ /* 0x000fe40005800000 */
[----:B------:R-:W-:Y:S01]  /*8900*/  ISETP.GE.AND P3, PT, R6, UR27, PT ;  /* 0x0000001b06007c0c */ /* 0x000fe2000bf66270 */
[----:B------:R-:W-:Y:S01]  /*8910*/  VIADD R6, R5, 0x30 ;  /* 0x0000003005067836 */ /* 0x000fe20000000000 */
[----:B------:R-:W-:-:S02]  /*8920*/  FMNMX R11, R35, R4, !PT ;  /* 0x00000004230b7209 */ /* 0x000fc40007800000 */
[----:B------:R-:W-:Y:S02]  /*8930*/  FSEL R37, R37, -INF , !P2 ;  /* 0xff80000025257808 */ /* 0x000fe40005000000 */
[----:B------:R-:W-:Y:S02]  /*8940*/  FSEL R39, R39, -INF , !P2 ;  /* 0xff80000027277808 */ /* 0x000fe40005000000 */
[----:B------:R-:W-:Y:S02]  /*8950*/  FMNMX R4, R38, R11, !PT ;  /* 0x0000000b26047209 */ /* 0x000fe40007800000 */
[----:B------:R-:W-:Y:S02]  /*8960*/  ISETP.GE.AND P2, PT, R6, UR27, PT ;  /* 0x0000001b06007c0c */ /* 0x000fe4000bf46270 */
[----:B------:R-:W-:Y:S02]  /*8970*/  IADD3 R6, R5, 0x31, RZ ;  /* 0x0000003105067810 */ /* 0x000fe40007ffe0ff */
[----:B------:R-:W-:-:S02]  /*8980*/  FSEL R42, R42, -INF , !P5 ;  /* 0xff8000002a2a7808 */ /* 0x000fc40006800000 */
[----:B------:R-:W-:Y:S02]  /*8990*/  FMNMX R11, R39, R4, !PT ;  /* 0x00000004270b7209 */ /* 0x000fe40007800000 */
[----:B------:R-:W-:Y:S02]  /*89a0*/  FSEL R40, R40, -INF , !P5 ;  /* 0xff80000028287808 */ /* 0x000fe40006800000 */
[----:B------:R-:W-:Y:S01]  /*89b0*/  ISETP.GE.AND P5, PT, R6, UR27, PT ;  /* 0x0000001b06007c0c */ /* 0x000fe2000bfa6270 */
[----:B------:R-:W-:Y:S01]  /*89c0*/  VIADD R6, R5, 0x38 ;  /* 0x0000003805067836 */ /* 0x000fe20000000000 */
[----:B------:R-:W-:Y:S02]  /*89d0*/  FSEL R43, R43, -INF , !P6 ;  /* 0xff8000002b2b7808 */ /* 0x000fe40007000000 */
[----:B------:R-:W-:Y:S02]  /*89e0*/  FMNMX R4, R42, R11, !PT ;  /* 0x0000000b2a047209 */ /* 0x000fe40007800000 */
[----:B------:R-:W-:-:S02]  /*89f0*/  FSEL R41, R41, -INF , !P6 ;  /* 0xff80000029297808 */ /* 0x000fc40007000000 */
[----:B------:R-:W-:Y:S02]  /*8a00*/  ISETP.GE.AND P6, PT, R6, UR27, PT ;  /* 0x0000001b06007c0c */ /* 0x000fe4000bfc6270 */
[----:B------:R-:W-:Y:S02]  /*8a10*/  FSEL R46, R46, -INF , !P4 ;  /* 0xff8000002e2e7808 */ /* 0x000fe40006000000 */
[----:B------:R-:W-:Y:S02]  /*8a20*/  FMNMX R11, R43, R4, !PT ;  /* 0x000000042b0b7209 */ /* 0x000fe40007800000 */
[----:B------:R-:W-:Y:S02]  /*8a30*/  IADD3 R6, R5, 0x39, RZ ;  /* 0x0000003905067810 */ /* 0x000fe40007ffe0ff */
[----:B------:R-:W-:Y:S02]  /*8a40*/  FSEL R44, R44, -INF , !P4 ;  /* 0xff8000002c2c7808 */ /* 0x000fe40006000000 */
[----:B------:R-:W-:-:S02]  /*8a50*/  FSEL R47, R47, -INF , !P3 ;  /* 0xff8000002f2f7808 */ /* 0x000fc40005800000 */
[----:B------:R-:W-:Y:S02]  /*8a60*/  FMNMX R4, R46, R11, !PT ;  /* 0x0000000b2e047209 */ /* 0x000fe40007800000 */
[----:B------:R-:W-:Y:S01]  /*8a70*/  ISETP.GE.AND P4, PT, R6, UR27, PT ;  /* 0x0000001b06007c0c */ /* 0x000fe2000bf86270 */
[----:B------:R-:W-:Y:S01]  /*8a80*/  VIADD R6, R5, 0x40 ;  /* 0x0000004005067836 */ /* 0x000fe20000000000 */
[----:B------:R-:W-:Y:S02]  /*8a90*/  FSEL R50, R50, -INF , !P2 ;  /* 0xff80000032327808 */ /* 0x000fe40005000000 */
[----:B------:R-:W-:Y:S02]  /*8aa0*/  FMNMX R11, R47, R4, !PT ;  /* 0x000000042f0b7209 */ /* 0x000fe40007800000 */
[----:B------:R-:W-:Y:S02]  /*8ab0*/  FSEL R45, R45, -INF , !P3 ;  /* 0xff8000002d2d7808 */ /* 0x000fe40005800000 */
[----:B------:R-:W-:-:S02]  /*8ac0*/  ISETP.GE.AND P3, PT, R6, UR27, PT ;  /* 0x0000001b06007c0c */ /* 0x000fc4000bf66270 */
[----:B------:R-:W-:Y:S02]  /*8ad0*/  IADD3 R6, R5, 0x41, RZ ;  /* 0x0000004105067810 */ /* 0x000fe40007ffe0ff */
[----:B------:R-:W-:Y:S02]  /*8ae0*/  FSEL R51, R51, -INF , !P5 ;  /* 0xff80000033337808 */ /* 0x000fe40006800000 */
[----:B------:R-:W-:Y:S02]  /*8af0*/  FMNMX R4, R50, R11, !PT ;  /* 0x0000000b32047209 */ /* 0x000fe40007800000 */
[----:B------:R-:W-:Y:S02]  /*8b00*/  FSEL R48, R48, -INF , !P2 ;  /* 0xff80000030307808 */ /* 0x000fe40005000000 */
[----:B------:R-:W-:Y:S01]  /*8b10*/  ISETP.GE.AND P2, PT, R6, UR27, PT ;  /* 0x0000001b06007c0c */ /* 0x000fe2000bf46270 */
[----:B------:R-:W-:Y:S01]  /*8b20*/  VIADD R6, R5, 0x48 ;  /* 0x0000004805067836 */ /* 0x000fe20000000000 */
[----:B------:R-:W-:-:S02]  /*8b30*/  FSEL R54, R54, -INF , !P6 ;  /* 0xff80000036367808 */ /* 0x000fc40007000000 */
[----:B------:R-:W-:Y:S02]  /*8b40*/  FMNMX R11, R51, R4, !PT ;  /* 0x00000004330b7209 */ /* 0x000fe40007800000 */
[----:B------:R-:W-:Y:S02]  /*8b50*/  FSEL R55, R55, -INF , !P4 ;  /* 0xff80000037377808 */ /* 0x000fe40006000000 */
[----:B------:R-:W-:Y:S02]  /*8b60*/  FMNMX R4, R54, R11, !PT ;  /* 0x0000000b36047209 */ /* 0x000fe40007800000 */
[----:B------:R-:W-:Y:S02]  /*8b70*/  FSEL R49, R49, -INF , !P5 ;  /* 0xff80000031317808 */ /* 0x000fe40006800000 */
[----:B------:R-:W-:Y:S02]  /*8b80*/  ISETP.GE.AND P5, PT, R6, UR27, PT ;  /* 0x0000001b06007c0c */ /* 0x000fe4000bfa6270 */
[----:B------:R-:W-:-:S02]  /*8b90*/  IADD3 R6, R5, 0x49, RZ ;  /* 0x0000004905067810 */ /* 0x000fc40007ffe0ff */
[----:B------:R-:W-:Y:S02]  /*8ba0*/  FSEL R58, R58, -INF , !P3 ;  /* 0xff8000003a3a7808 */ /* 0x000fe40005800000 */
[----:B------:R-:W-:Y:S02]  /*8bb0*/  FMNMX R11, R55, R4, !PT ;  /* 0x00000004370b7209 */ /* 0x000fe40007800000 */
[----:B------:R-:W-:Y:S02]  /*8bc0*/  FSEL R52, R52, -INF , !P6 ;  /* 0xff80000034347808 */ /* 0x000fe40007000000 */
[----:B------:R-:W-:Y:S01]  /*8bd0*/  ISETP.GE.AND P6, PT, R6, UR27, PT ;  /* 0x0000001b06007c0c */ /* 0x000fe2000bfc6270 */
[----:B------:R-:W-:Y:S01]  /*8be0*/  VIADD R6, R5, 0x50 ;  /* 0x0000005005067836 */ /* 0x000fe20000000000 */
[----:B------:R-:W-:Y:S02]  /*8bf0*/  FSEL R59, R59, -INF , !P2 ;  /* 0xff8000003b3b7808 */ /* 0x000fe40005000000 */
        /* <DEDUP_REMOVED lines=15> */
[----:B------:R-:W-:Y:S02]  /*8cf0*/  IADD3 R23, R5, 0x59, RZ ;  /* 0x0000005905177810 */ /* 0x000fe40007ffe0ff */
[----:B------:R-:W-:Y:S02]  /*8d00*/  FSEL R67, R67, -INF , !P3 ;  /* 0xff80000043437808 */ /* 0x000fe40005800000 */
[----:B------:R-:W-:Y:S02]  /*8d10*/  FMNMX R4, R66, R11, !PT ;  /* 0x0000000b42047209 */ /* 0x000fe40007800000 */
[----:B------:R-:W-:Y:S02]  /*8d20*/  P2R R12, PR, RZ, 0x2 ;  /* 0x00000002ff0c7803 */ /* 0x000fe40000000000 */
[----:B------:R-:W-:-:S02]  /*8d30*/  IADD3 R6, R5, 0x61, RZ ;  /* 0x0000006105067810 */ /* 0x000fc40007ffe0ff */
[----:B------:R-:W-:Y:S02]  /*8d40*/  ISETP.GE.AND P1, PT, R23, UR27, PT ;  /* 0x0000001b17007c0c */ /* 0x000fe4000bf26270 */
[----:B------:R-:W-:Y:S02]  /*8d50*/  FSEL R70, R70, -INF , !P2 ;  /* 0xff80000046467808 */ /* 0x000fe40005000000 */
[----:B------:R-:W-:Y:S02]  /*8d60*/  FMNMX R11, R67, R4, !PT ;  /* 0x00000004430b7209 */ /* 0x000fe40007800000 */
[----:B------:R-:W-:Y:S02]  /*8d70*/  P2R R14, PR, RZ, 0x1 ;  /* 0x00000001ff0e7803 */ /* 0x000fe40000000000 */
[----:B------:R-:W-:Y:S02]  /*8d80*/  FSEL R60, R60, -INF , !P5 ;  /* 0xff8000003c3c7808 */ /* 0x000fe40006800000 */
[----:B------:R-:W-:Y:S01]  /*8d90*/  ISETP.GE.AND P0, PT, R6, UR27, PT ;  /* 0x0000001b06007c0c */ /* 0x000fe2000bf06270 */
[----:B------:R-:W-:Y:S01]  /*8da0*/  VIADD R6, R5, 0x68 ;  /* 0x0000006805067836 */ /* 0x000fe20000000000 */
[----:B------:R-:W-:-:S02]  /*8db0*/  ISETP.GE.AND P5, PT, R26, UR27, PT ;  /* 0x0000001b1a007c0c */ /* 0x000fc4000bfa6270 */
[----:B------:R-:W-:Y:S02]  /*8dc0*/  FSEL R71, R71, -INF , !P1 ;  /* 0xff80000047477808 */ /* 0x000fe40004800000 */
[----:B------:R-:W-:Y:S02]  /*8dd0*/  FMNMX R4, R70, R11, !PT ;  /* 0x0000000b46047209 */ /* 0x000fe40007800000 */
[----:B------:R-:W-:Y:S02]  /*8de0*/  FSEL R74, R74, -INF , !P5 ;  /* 0xff8000004a4a7808 */ /* 0x000fe40006800000 */
[----:B------:R-:W-:Y:S02]  /*8df0*/  FMNMX R11, R71, R4, !PT ;  /* 0x00000004470b7209 */ /* 0x000fe40007800000 */
        /* <DEDUP_REMOVED lines=10> */
[----:B------:R-:W-:Y:S02]  /*8ea0*/  IADD3 R10, R5, 0x71, RZ ;  /* 0x00000071050a7810 */ /* 0x000fe40007ffe0ff */
[----:B------:R-:W-:Y:S02]  /*8eb0*/  FSEL R79, R79, -INF , !P2 ;  /* 0xff8000004f4f7808 */ /* 0x000fe40005000000 */
[----:B------:R-:W-:Y:S02]  /*8ec0*/  FMNMX R4, R78, R11, !PT ;  /* 0x0000000b4e047209 */ /* 0x000fe40007800000 */
[----:B------:R-:W-:Y:S02]  /*8ed0*/  ISETP.GE.AND P3, PT, R6, UR27, PT ;  /* 0x0000001b06007c0c */ /* 0x000fe4000bf66270 */
[----:B------:R-:W-:-:S02]  /*8ee0*/  FSEL R64, R64, -INF , !P4 ;  /* 0xff80000040407808 */ /* 0x000fc40006000000 */
[----:B------:R-:W-:Y:S02]  /*8ef0*/  FSEL R82, R82, -INF , !P3 ;  /* 0xff80000052527808 */ /* 0x000fe40005800000 */
[----:B------:R-:W-:Y:S02]  /*8f00*/  FMNMX R11, R79, R4, !PT ;  /* 0x000000044f0b7209 */ /* 0x000fe40007800000 */
[----:B------:R-:W-:Y:S02]  /*8f10*/  ISETP.GE.AND P4, PT, R10, UR27, PT ;  /* 0x0000001b0a007c0c */ /* 0x000fe4000bf86270 */
[----:B------:R-:W-:Y:S02]  /*8f20*/  IADD3 R129, R5, 0x79, RZ ;  /* 0x0000007905817810 */ /* 0x000fe40007ffe0ff */
[----:B------:R-:W-:Y:S02]  /*8f30*/  FSEL R83, R83, -INF , !P4 ;  /* 0xff80000053537808 */ /* 0x000fe40006000000 */
[----:B------:R-:W-:-:S02]  /*8f40*/  FMNMX R4, R82, R11, !PT ;  /* 0x0000000b52047209 */ /* 0x000fc40007800000 */
[----:B------:R-:W-:Y:S02]  /*8f50*/  ISETP.GE.AND P5, PT, R128, UR27, PT ;  /* 0x0000001b80007c0c */ /* 0x000fe4000bfa6270 */
[----:B------:R-:W-:Y:S02]  /*8f60*/  FSEL R61, R61, -INF , !P6 ;  /* 0xff8000003d3d7808 */ /* 0x000fe40007000000 */
[----:B------:R-:W-:Y:S02]  /*8f70*/  FSEL R86, R86, -INF , !P5 ;  /* 0xff80000056567808 */ /* 0x000fe40006800000 */
[----:B------:R-:W-:Y:S02]  /*8f80*/  FMNMX R11, R83, R4, !PT ;  /* 0x00000004530b7209 */ /* 0x000fe40007800000 */
[----:B------:R-:W-:Y:S02]  /*8f90*/  ISETP.GE.AND P6, PT, R129, UR27, PT ;  /* 0x0000001b81007c0c */ /* 0x000fe4000bfc6270 */
[----:B------:R-:W-:-:S02]  /*8fa0*/  FMNMX R4, R86, R11, !PT ;  /* 0x0000000b56047209 */ /* 0x000fc40007800000 */
[----:B------:R-:W-:Y:S02]  /*8fb0*/  FSEL R87, R87, -INF , !P6 ;  /* 0xff80000057577808 */ /* 0x000fe40007000000 */
[----:B------:R-:W-:Y:S02]  /*8fc0*/  P2R R15, PR, RZ, 0x4 ;  /* 0x00000004ff0f7803 */ /* 0x000fe40000000000 */
[----:B------:R-:W-:Y:S02]  /*8fd0*/  FMNMX R4, R87, R4, !PT ;  /* 0x0000000457047209 */ /* 0x000fe40007800000 */
[----:B------:R-:W-:Y:S02]  /*8fe0*/  P2R R20, PR, RZ, 0x2 ;  /* 0x00000002ff147803 */ /* 0x000fe40000000000 */
[----:B------:R-:W-:Y:S01]  /*8ff0*/  ISETP.GE.AND P1, PT, R23, UR27, PT ;  /* 0x0000001b17007c0c */ /* 0x000fe2000bf26270 */
[----:B------:R-:W1:Y:S01]  /*9000*/  SHFL.BFLY PT, R11, R4, 0x1, 0x1f ;  /* 0x0c201f00040b7f89 */ /* 0x000e6200000e0000 */
[----:B------:R-:W-:-:S02]  /*9010*/  P2R R21, PR, RZ, 0x1 ;  /* 0x00000001ff157803 */ /* 0x000fc40000000000 */
[----:B------:R-:W-:Y:S02]  /*9020*/  FSEL R69, R69, -INF , !P1 ;  /* 0xff80000045457808 */ /* 0x000fe40004800000 */
[----:B------:R-:W-:Y:S02]  /*9030*/  ISETP.NE.AND P1, PT, R20, RZ, PT ;  /* 0x000000ff1400720c */ /* 0x000fe40003f25270 */
[----:B------:R-:W-:Y:S02]  /*9040*/  ISETP.GE.AND P0, PT, R26, UR27, PT ;  /* 0x0000001b1a007c0c */ /* 0x000fe4000bf06270 */
[----:B------:R-:W-:Y:S02]  /*9050*/  FSEL R76, R76, -INF , !P1 ;  /* 0xff8000004c4c7808 */ /* 0x000fe40004800000 */
[----:B------:R-:W-:Y:S02]  /*9060*/  ISETP.NE.AND P1, PT, R12, RZ, PT ;  /* 0x000000ff0c00720c */ /* 0x000fe40003f25270 */
[----:B------:R-:W-:-:S02]  /*9070*/  FSEL R72, R72, -INF , !P0 ;  /* 0xff80000048487808 */ /* 0x000fc40004000000 */
[----:B------:R-:W-:Y:S02]  /*9080*/  ISETP.NE.AND P0, PT, R21, RZ, PT ;  /* 0x000000ff1500720c */ /* 0x000fe40003f05270 */
[----:B------:R-:W-:Y:S02]  /*9090*/  FSEL R80, R80, -INF , !P3 ;  /* 0xff80000050507808 */ /* 0x000fe40005800000 */
[----:B------:R-:W-:Y:S02]  /*90a0*/  FSEL R73, R73, -INF , !P0 ;  /* 0xff80000049497808 */ /* 0x000fe40004000000 */
[----:B------:R-:W-:Y:S02]  /*90b0*/  ISETP.NE.AND P0, PT, R14, RZ, PT ;  /* 0x000000ff0e00720c */ /* 0x000fe40003f05270 */
[----:B------:R-:W-:Y:S02]  /*90c0*/  FSEL R81, R81, -INF , !P4 ;  /* 0xff80000051517808 */ /* 0x000fe40006000000 */
[----:B-1----:R-:W-:-:S02]  /*90d0*/  FMNMX R10, R4, R11, !PT ;  /* 0x0000000b040a7209 */ /* 0x002fc40007800000 */
[----:B------:R-:W-:Y:S02]  /*90e0*/  FMNMX R4, R24, R9, !PT ;  /* 0x0000000918047209 */ /* 0x000fe40007800000 */
[----:B------:R-:W-:Y:S01]  /*90f0*/  FSEL R84, R84, -INF , !P5 ;  /* 0xff80000054547808 */ /* 0x000fe20006800000 */
[----:B------:R-:W1:Y:S01]  /*9100*/  SHFL.BFLY PT, R11, R10, 0x2, 0x1f ;  /* 0x0c401f000a0b7f89 */ /* 0x000e6200000e0000 */
[----:B------:R-:W-:Y:S02]  /*9110*/  FSEL R85, R85, -INF , !P6 ;  /* 0xff80000055557808 */ /* 0x000fe40007000000 */
[----:B-1----:R-:W-:-:S04]  /*9120*/  FMNMX R6, R10, R11, !PT ;  /* 0x0000000b0a067209 */ /* 0x002fc80007800000 */
[----:B------:R-:W-:-:S04]  /*9130*/  FSETP.NEU.AND P2, PT, R6, -INF , PT ;  /* 0xff8000000600780b */ /* 0x000fc80003f4d000 */
[----:B------:R-:W-:Y:S02]  /*9140*/  FSEL R11, R6, RZ, P2 ;  /* 0x000000ff060b7208 */ /* 0x000fe40001000000 */
[----:B------:R-:W-:-:S03]  /*9150*/  ISETP.NE.AND P2, PT, R15, RZ, PT ;  /* 0x000000ff0f00720c */ /* 0x000fc60003f45270 */
[----:B------:R-:W-:Y:S01]  /*9160*/  FMUL R26, R11, UR26 ;  /* 0x0000001a0b1a7c20 */ /* 0x000fe20008400000 */
[----:B------:R-:W-:-:S03]  /*9170*/  FSEL R77, R77, -INF , !P2 ;  /* 0xff8000004d4d7808 */ /* 0x000fc60005000000 */
[--C-:B------:R-:W-:Y:S01]  /*9180*/  FFMA R12, R13, UR26, -R26.reuse ;  /* 0x0000001a0d0c7c23 */ /* 0x100fe2000800081a */
[----:B------:R-:W-:Y:S01]  /*9190*/  FMNMX R13, R25, R4, !PT ;  /* 0x00000004190d7209 */ /* 0x000fe20007800000 */
[--C-:B------:R-:W-:Y:S01]  /*91a0*/  FFMA R14, R27, UR26, -R26.reuse ;  /* 0x0000001a1b0e7c23 */ /* 0x100fe2000800081a */
[--C-:B------:R-:W-:Y:S01]  /*91b0*/  FFMA R27, R30, UR26, -R26.reuse ;  /* 0x0000001a1e1b7c23 */ /* 0x100fe2000800081a */
        /* <DEDUP_REMOVED lines=18> */
[----:B------:R-:W1:Y:S01]  /*92e0*/  MUFU.EX2 R10, R12 ;  /* 0x0000000c000a7308 */ /* 0x000e620000000800 */
[----:B------:R-:W-:Y:S01]  /*92f0*/  FMNMX R4, R36, R13, !PT ;  /* 0x0000000d24047209 */ /* 0x000fe20007800000 */
[----:B------:R-:W-:Y:S01]  /*9300*/  @!P3 FMUL R14, R14, 0.5 ;  /* 0x3f0000000e0eb820 */ /* 0x000fe20000400000 */
[--C-:B------:R-:W-:Y:S01]  /*9310*/  FFMA R58, R58, UR26, -R26.reuse ;  /* 0x0000001a3a3a7c23 */ /* 0x100fe2000800081a */
[----:B------:R-:W-:Y:S01]  /*9320*/  @!P4 FMUL R27, R27, 0.5 ;  /* 0x3f0000001b1bc820 */ /* 0x000fe20000400000 */
[----:B------:R-:W-:Y:S01]  /*9330*/  FMNMX R15, R37, R4, !PT ;  /* 0x00000004250f7209 */ /* 0x000fe20007800000 */
[--C-:B------:R-:W-:Y:S01]  /*9340*/  FFMA R62, R62, UR26, -R26.reuse ;  /* 0x0000001a3e3e7c23 */ /* 0x100fe2000800081a */
[--C-:B------:R-:W-:Y:S01]  /*9350*/  FFMA R67, R67, UR26, -R26.reuse ;  /* 0x0000001a43437c23 */ /* 0x100fe2000800081a */
[----:B------:R-:W2:Y:S01]  /*9360*/  MUFU.EX2 R13, R14 ;  /* 0x0000000e000d7308 */ /* 0x000ea20000000800 */
[----:B------:R-:W-:Y:S01]  /*9370*/  FMNMX R4, R40, R15, !PT ;  /* 0x0000000f28047209 */ /* 0x000fe20007800000 */
[----:B------:R-:W-:Y:S01]  /*9380*/  @!P5 FMUL R31, R31, 0.5 ;  /* 0x3f0000001f1fd820 */ /* 0x000fe20000400000 */
[--C-:B------:R-:W-:Y:S01]  /*9390*/  FFMA R71, R71, UR26, -R26.reuse ;  /* 0x0000001a47477c23 */ /* 0x100fe2000800081a */
[----:B------:R-:W-:Y:S01]  /*93a0*/  @!P6 FMUL R34, R34, 0.5 ;  /* 0x3f0000002222e820 */ /* 0x000fe20000400000 */
[----:B------:R-:W-:Y:S01]  /*93b0*/  FMNMX R15, R41, R4, !PT ;  /* 0x00000004290f7209 */ /* 0x000fe20007800000 */
[----:B------:R-:W-:-:S02]  /*93c0*/  FFMA R30, R79, UR26, -R26 ;  /* 0x0000001a4f1e7c23 */ /* 0x000fc4000800081a */
[----:B------:R-:W3:Y:S01]  /*93d0*/  MUFU.EX2 R27, R27 ;  /* 0x0000001b001b7308 */ /* 0x000ee20000000800 */
[----:B-1----:R-:W-:Y:S01]  /*93e0*/  @!P2 FMUL R10, R10, R10 ;  /* 0x0000000a0a0aa220 */ /* 0x002fe20000400000 */
[----:B------:R-:W-:Y:S02]  /*93f0*/  FSETP.GEU.AND P2, PT, R35, -126, PT ;  /* 0xc2fc00002300780b */ /* 0x000fe40003f4e000 */
[----:B------:R-:W-:-:S04]  /*9400*/  FMNMX R4, R44, R15, !PT ;  /* 0x0000000f2c047209 */ /* 0x000fc80007800000 */
[----:B------:R-:W-:Y:S01]  /*9410*/  FMNMX R15, R45, R4, !PT ;  /* 0x000000042d0f7209 */ /* 0x000fe20007800000 */
[----:B--2---:R-:W-:Y:S01]  /*9420*/  @!P3 FMUL R13, R13, R13 ;  /* 0x0000000d0d0db220 */ /* 0x004fe20000400000 */
[----:B------:R-:W-:Y:S01]  /*9430*/  FSETP.GEU.AND P3, PT, R38, -126, PT ;  /* 0xc2fc00002600780b */ /* 0x000fe20003f6e000 */
[----:B------:R-:W1:Y:S01]  /*9440*/  MUFU.EX2 R12, R31 ;  /* 0x0000001f000c7308 */ /* 0x000e620000000800 */
[----:B------:R-:W-:-:S03]  /*9450*/  FMNMX R4, R48, R15, !PT ;  /* 0x0000000f30047209 */ /* 0x000fc60007800000 */
[----:B------:R-:W-:Y:S01]  /*9460*/  @!P2 FMUL R35, R35, 0.5 ;  /* 0x3f0000002323a820 */ /* 0x000fe20000400000 */
[----:B------:R-:W-:Y:S01]  /*9470*/  FMNMX R21, R49, R4, !PT ;  /* 0x0000000431157209 */ /* 0x000fe20007800000 */
[----:B---3--:R-:W-:Y:S01]  /*9480*/  @!P4 FMUL R27, R27, R27 ;  /* 0x0000001b1b1bc220 */ /* 0x008fe20000400000 */
[----:B------:R-:W-:Y:S01]  /*9490*/  FSETP.GEU.AND P4, PT, R20, -126, PT ;  /* 0xc2fc00001400780b */ /* 0x000fe20003f8e000 */
[----:B------:R2:W3:Y:S01]  /*94a0*/  MUFU.EX2 R15, R35 ;  /* 0x00000023000f7308 */ /* 0x0004e20000000800 */
[----:B------:R-:W-:-:S03]  /*94b0*/  FMNMX R4, R52, R21, !PT ;  /* 0x0000001534047209 */ /* 0x000fc60007800000 */
[----:B------:R-:W-:Y:S01]  /*94c0*/  @!P3 FMUL R38, R38, 0.5 ;  /* 0x3f0000002626b820 */ /* 0x000fe20000400000 */
[----:B------:R-:W-:-:S03]  /*94d0*/  FMNMX R21, R53, R4, !PT ;  /* 0x0000000435157209 */ /* 0x000fc60007800000 */
[----:B------:R4:W5:Y:S01]  /*94e0*/  MUFU.EX2 R14, R34 ;  /* 0x00000022000e7308 */ /* 0x0009620000000800 */
[--C-:B--2---:R-:W-:Y:S01]  /*94f0*/  FFMA R35, R46, UR26, -R26.reuse ;  /* 0x0000001a2e237c23 */ /* 0x104fe2000800081a */
[----:B-1----:R-:W-:Y:S01]  /*9500*/  @!P5 FMUL R12, R12, R12 ;  /* 0x0000000c0c0cd220 */ /* 0x002fe20000400000 */
[----:B------:R-:W-:Y:S01]  /*9510*/  FSETP.GEU.AND P5, PT, R42, -126, PT ;  /* 0xc2fc00002a00780b */ /* 0x000fe20003fae000 */
[----:B------:R-:W-:Y:S01]  /*9520*/  @!P4 FMUL R20, R20, 0.5 ;  /* 0x3f0000001414c820 */ /* 0x000fe20000400000 */
[----:B------:R-:W-:Y:S01]  /*9530*/  FMNMX R4, R56, R21, !PT ;  /* 0x0000001538047209 */ /* 0x000fe20007800000 */
[--C-:B------:R-:W-:Y:S02]  /*9540*/  FFMA R46, R55, UR26, -R26.reuse ;  /* 0x0000001a372e7c23 */ /* 0x100fe4000800081a */
[----:B------:R1:W2:Y:S01]  /*9550*/  MUFU.EX2 R31, R38 ;  /* 0x00000026001f7308 */ /* 0x0002a20000000800 */
[----:B---3--:R-:W-:Y:S01]  /*9560*/  @!P2 FMUL R15, R15, R15 ;  /* 0x0000000f0f0fa220 */ /* 0x008fe20000400000 */
[----:B------:R-:W-:Y:S01]  /*9570*/  FSETP.GEU.AND P2, PT, R35, -126, PT ;  /* 0xc2fc00002300780b */ /* 0x000fe20003f4e000 */
[----:B----4-:R-:W-:Y:S01]  /*9580*/  FFMA R34, R43, UR26, -R26 ;  /* 0x0000001a2b227c23 */ /* 0x010fe2000800081a */
[----:B------:R-:W-:-:S04]  /*9590*/  FMNMX R23, R57, R4, !PT ;  /* 0x0000000439177209 */ /* 0x000fc80007800000 */
[----:B------:R-:W-:Y:S01]  /*95a0*/  FMNMX R4, R60, R23, !PT ;  /* 0x000000173c047209 */ /* 0x000fe20007800000 */
[----:B-1----:R-:W-:Y:S01]  /*95b0*/  FFMA R38, R47, UR26, -R26 ;  /* 0x0000001a2f267c23 */ /* 0x002fe2000800081a */
[----:B-----5:R-:W-:Y:S01]  /*95c0*/  @!P6 FMUL R14, R14, R14 ;  /* 0x0000000e0e0ee220 */ /* 0x020fe20000400000 */
[----:B------:R-:W-:Y:S01]  /*95d0*/  FSETP.GEU.AND P6, PT, R34, -126, PT ;  /* 0xc2fc00002200780b */ /* 0x000fe20003fce000 */
[----:B------:R-:W1:Y:S01]  /*95e0*/  MUFU.EX2 R20, R20 ;  /* 0x0000001400147308 */ /* 0x000e620000000800 */
[----:B------:R-:W-:Y:S01]  /*95f0*/  @!P5 FMUL R42, R42, 0.5 ;  /* 0x3f0000002a2ad820 */ /* 0x000fe20000400000 */
[----:B------:R-:W-:Y:S01]  /*9600*/  FMNMX R23, R61, R4, !PT ;  /* 0x000000043d177209 */ /* 0x000fe20007800000 */
[----:B------:R-:W-:Y:S01]  /*9610*/  @!P2 FMUL R35, R35, 0.5 ;  /* 0x3f0000002323a820 */ /* 0x000fe20000400000 */
[----:B--2---:R-:W-:Y:S01]  /*9620*/  @!P3 FMUL R31, R31, R31 ;  /* 0x0000001f1f1fb220 */ /* 0x004fe20000400000 */
[----:B------:R-:W-:-:S03]  /*9630*/  FSETP.GEU.AND P3, PT, R38, -126, PT ;  /* 0xc2fc00002600780b */ /* 0x000fc60003f6e000 */
[----:B------:R2:W3:Y:S01]  /*9640*/  MUFU.EX2 R21, R42 ;  /* 0x0000002a00157308 */ /* 0x0004e20000000800 */
[----:B------:R-:W-:-:S03]  /*9650*/  FMNMX R4, R64, R23, !PT ;  /* 0x0000001740047209 */ /* 0x000fc60007800000 */
[----:B------:R-:W-:Y:S01]  /*9660*/  @!P6 FMUL R34, R34, 0.5 ;  /* 0x3f0000002222e820 */ /* 0x000fe20000400000 */
[----:B------:R-:W-:-:S03]  /*9670*/  FMNMX R23, R65, R4, !PT ;  /* 0x0000000441177209 */ /* 0x000fc60007800000 */
[----:B------:R-:W4:Y:S01]  /*9680*/  MUFU.EX2 R35, R35 ;  /* 0x0000002300237308 */ /* 0x000f220000000800 */
[----:B------:R-:W-:Y:S01]  /*9690*/  FMNMX R4, R68, R23, !PT ;  /* 0x0000001744047209 */ /* 0x000fe20007800000 */
[----:B-1----:R-:W-:Y:S01]  /*96a0*/  @!P4 FMUL R20, R20, R20 ;  /* 0x000000141414c220 */ /* 0x002fe20000400000 */
[----:B------:R-:W-:Y:S01]  /*96b0*/  @!P3 FMUL R38, R38, 0.5 ;  /* 0x3f0000002626b820 */ /* 0x000fe20000400000 */
[--C-:B--2---:R-:W-:Y:S01]  /*96c0*/  FFMA R42, R51, UR26, -R26.reuse ;  /* 0x0000001a332a7c23 */ /* 0x104fe2000800081a */
[----:B------:R-:W-:Y:S01]  /*96d0*/  FSETP.GEU.AND P4, PT, R50, -126, PT ;  /* 0xc2fc00003200780b */ /* 0x000fe20003f8e000 */
[----:B------:R-:W-:Y:S01]  /*96e0*/  FFMA R51, R63, UR26, -R26 ;  /* 0x0000001a3f337c23 */ /* 0x000fe2000800081a */
[----:B------:R-:W-:Y:S01]  /*96f0*/  FMNMX R39, R69, R4, !PT ;  /* 0x0000000445277209 */ /* 0x000fe20007800000 */
[----:B------:R-:W1:Y:S01]  /*9700*/  MUFU.EX2 R34, R34 ;  /* 0x0000002200227308 */ /* 0x000e620000000800 */
[----:B---3--:R-:W-:Y:S01]  /*9710*/  @!P5 FMUL R21, R21, R21 ;  /* 0x000000151515d220 */ /* 0x008fe20000400000 */
[----:B------:R-:W-:-:S02]  /*9720*/  FSETP.GEU.AND P5, PT, R42, -126, PT ;  /* 0xc2fc00002a00780b */ /* 0x000fc40003fae000 */
[----:B------:R-:W-:-:S04]  /*9730*/  FMNMX R4, R72, R39, !PT ;  /* 0x0000002748047209 */ /* 0x000fc80007800000 */
[----:B------:R-:W2:Y:S01]  /*9740*/  MUFU.EX2 R38, R38 ;  /* 0x0000002600267308 */ /* 0x000ea20000000800 */
[----:B----4-:R-:W-:Y:S01]  /*9750*/  @!P2 FMUL R35, R35, R35 ;  /* 0x000000232323a220 */ /* 0x010fe20000400000 */
[----:B------:R-:W-:Y:S01]  /*9760*/  FSETP.GEU.AND P2, PT, R46, -126, PT ;  /* 0xc2fc00002e00780b */ /* 0x000fe20003f4e000 */
[----:B------:R-:W-:Y:S01]  /*9770*/  @!P4 FMUL R50, R50, 0.5 ;  /* 0x3f0000003232c820 */ /* 0x000fe20000400000 */
[----:B------:R-:W-:-:S03]  /*9780*/  FMNMX R39, R73, R4, !PT ;  /* 0x0000000449277209 */ /* 0x000fc60007800000 */
[----:B------:R-:W-:Y:S01]  /*9790*/  @!P5 FMUL R42, R42, 0.5 ;  /* 0x3f0000002a2ad820 */ /* 0x000fe20000400000 */
[----:B------:R-:W-:Y:S01]  /*97a0*/  FMNMX R4, R76, R39, !PT ;  /* 0x000000274c047209 */ /* 0x000fe20007800000 */
[----:B-1----:R-:W-:Y:S01]  /*97b0*/  @!P6 FMUL R34, R34, R34 ;  /* 0x000000222222e220 */ /* 0x002fe20000400000 */
[----:B------:R-:W-:Y:S01]  /*97c0*/  FSETP.GEU.AND P6, PT, R54, -126, PT ;  /* 0xc2fc00003600780b */ /* 0x000fe20003fce000 */
[----:B------:R1:W3:Y:S01]  /*97d0*/  MUFU.EX2 R23, R50 ;  /* 0x0000003200177308 */ /* 0x0002e20000000800 */
[----:B------:R-:W-:-:S03]  /*97e0*/  FMNMX R43, R77, R4, !PT ;  /* 0x000000044d2b7209 */ /* 0x000fc60007800000 */
[----:B------:R-:W-:Y:S01]  /*97f0*/  @!P2 FMUL R46, R46, 0.5 ;  /* 0x3f0000002e2ea820 */ /* 0x000fe20000400000 */
[----:B------:R-:W-:Y:S01]  /*9800*/  FMNMX R4, R80, R43, !PT ;  /* 0x0000002b50047209 */ /* 0x000fe20007800000 */
[----:B--2---:R-:W-:Y:S01]  /*9810*/  @!P3 FMUL R38, R38, R38 ;  /* 0x000000262626b220 */ /* 0x004fe20000400000 */
[----:B------:R-:W-:Y:S01]  /*9820*/  FSETP.GEU.AND P3, PT, R58, -126, PT ;  /* 0xc2fc00003a00780b */ /* 0x000fe20003f6e000 */
[----:B------:R-:W2:Y:S01]  /*9830*/  MUFU.EX2 R42, R42 ;  /* 0x0000002a002a7308 */ /* 0x000ea20000000800 */
[----:B------:R-:W-:Y:S01]  /*9840*/  FMNMX R47, R81, R4, !PT ;  /* 0x00000004512f7209 */ /* 0x000fe20007800000 */
[--C-:B-1----:R-:W-:Y:S01]  /*9850*/  FFMA R50, R59, UR26, -R26.reuse ;  /* 0x0000001a3b327c23 */ /* 0x102fe2000800081a */
[--C-:B------:R-:W-:Y:S01]  /*9860*/  FFMA R59, R75, UR26, -R26.reuse ;  /* 0x0000001a4b3b7c23 */ /* 0x100fe2000800081a */
[----:B------:R-:W-:Y:S01]  /*9870*/  @!P6 FMUL R54, R54, 0.5 ;  /* 0x3f0000003636e820 */ /* 0x000fe20000400000 */
[----:B------:R-:W-:Y:S01]  /*9880*/  FMNMX R4, R84, R47, !PT ;  /* 0x0000002f54047209 */ /* 0x000fe20007800000 */
[--C-:B------:R-:W-:Y:S01]  /*9890*/  FFMA R47, R66, UR26, -R26.reuse ;  /* 0x0000001a422f7c23 */ /* 0x100fe2000800081a */
[--C-:B------:R-:W-:Y:S01]  /*98a0*/  FFMA R66, R74, UR26, -R26.reuse ;  /* 0x0000001a4a427c23 */ /* 0x100fe2000800081a */
[----:B------:R-:W1:Y:S01]  /*98b0*/  MUFU.EX2 R46, R46 ;  /* 0x0000002e002e7308 */ /* 0x000e620000000800 */
[----:B---3--:R-:W-:Y:S01]  /*98c0*/  @!P4 FMUL R23, R23, R23 ;  /* 0x000000171717c220 */ /* 0x008fe20000400000 */
[----:B------:R-:W-:Y:S01]  /*98d0*/  FSETP.GEU.AND P4, PT, R50, -126, PT ;  /* 0xc2fc00003200780b */ /* 0x000fe20003f8e000 */
[----:B------:R-:W-:Y:S01]  /*98e0*/  FFMA R74, R82, UR26, -R26 ;  /* 0x0000001a524a7c23 */ /* 0x000fe2000800081a */
[----:B------:R-:W-:Y:S01]  /*98f0*/  @!P3 FMUL R58, R58, 0.5 ;  /* 0x3f0000003a3ab820 */ /* 0x000fe20000400000 */
[----:B------:R-:W-:-:S03]  /*9900*/  FMNMX R4, R85, R4, !PT ;  /* 0x0000000455047209 */ /* 0x000fc60007800000 */
[----:B------:R3:W4:Y:S01]  /*9910*/  MUFU.EX2 R39, R54 ;  /* 0x0000003600277308 */ /* 0x0007220000000800 */
[----:B--2---:R-:W-:Y:S01]  /*9920*/  @!P5 FMUL R42, R42, R42 ;  /* 0x0000002a2a2ad220 */ /* 0x004fe20000400000 */
[----:B------:R-:W-:Y:S01]  /*9930*/  FSETP.GEU.AND P5, PT, R62, -126, PT ;  /* 0xc2fc00003e00780b */ /* 0x000fe20003fae000 */
[----:B------:R-:W2:Y:S04]  /*9940*/  SHFL.BFLY PT, R55, R4, 0x1, 0x1f ;  /* 0x0c201f0004377f89 */ /* 0x000ea800000e0000 */
[----:B------:R-:W-:Y:S01]  /*9950*/  @!P4 FMUL R50, R50, 0.5 ;  /* 0x3f0000003232c820 */ /* 0x000fe20000400000 */
[----:B------:R-:W5:Y:S01]  /*9960*/  MUFU.EX2 R43, R58 ;  /* 0x0000003a002b7308 */ /* 0x000f620000000800 */
[----:B-1----:R-:W-:Y:S01]  /*9970*/  @!P2 FMUL R46, R46, R46 ;  /* 0x0000002e2e2ea220 */ /* 0x002fe20000400000 */
[----:B------:R-:W-:Y:S01]  /*9980*/  FSETP.GEU.AND P2, PT, R47, -126, PT ;  /* 0xc2fc00002f00780b */ /* 0x000fe20003f4e000 */
[--C-:B---3--:R-:W-:Y:S01]  /*9990*/  FFMA R54, R70, UR26, -R26.reuse ;  /* 0x0000001a46367c23 */ /* 0x108fe2000800081a */
[--C-:B------:R-:W-:Y:S01]  /*99a0*/  FFMA R70, R78, UR26, -R26.reuse ;  /* 0x0000001a4e467c23 */ /* 0x100fe2000800081a */
[----:B------:R-:W-:-:S02]  /*99b0*/  FFMA R78, R86, UR26, -R26 ;  /* 0x0000001a564e7c23 */ /* 0x000fc4000800081a */
[----:B------:R-:W-:Y:S01]  /*99c0*/  @!P5 FMUL R62, R62, 0.5 ;  /* 0x3f0000003e3ed820 */ /* 0x000fe20000400000 */
[----:B------:R-:W1:Y:S01]  /*99d0*/  MUFU.EX2 R50, R50 ;  /* 0x0000003200327308 */ /* 0x000e620000000800 */
[----:B----4-:R-:W-:Y:S01]  /*99e0*/  @!P6 FMUL R39, R39, R39 ;  /* 0x000000272727e220 */ /* 0x010fe20000400000 */
[----:B------:R-:W-:-:S05]  /*99f0*/  FSETP.GEU.AND P6, PT, R51, -126, PT ;  /* 0xc2fc00003300780b */ /* 0x000fca0003fce000 */
[----:B------:R-:W-:Y:S01]  /*9a00*/  @!P2 FMUL R47, R47, 0.5 ;  /* 0x3f0000002f2fa820 */ /* 0x000fe20000400000 */
[----:B------:R-:W3:Y:S01]  /*9a10*/  MUFU.EX2 R58, R62 ;  /* 0x0000003e003a7308 */ /* 0x000ee20000000800 */
[----:B-----5:R-:W-:Y:S01]  /*9a20*/  @!P3 FMUL R43, R43, R43 ;  /* 0x0000002b2b2bb220 */ /* 0x020fe20000400000 */
[----:B------:R-:W-:Y:S02]  /*9a30*/  FSETP.GEU.AND P3, PT, R67, -126, PT ;  /* 0xc2fc00004300780b */ /* 0x000fe40003f6e000 */
[----:B--2---:R-:W-:-:S03]  /*9a40*/  FMNMX R4, R4, R55, !PT ;  /* 0x0000003704047209 */ /* 0x004fc60007800000 */
[----:B------:R-:W-:Y:S01]  /*9a50*/  @!P6 FMUL R51, R51, 0.5 ;  /* 0x3f0000003333e820 */ /* 0x000fe20000400000 */
[----:B------:R-:W2:Y:S01]  /*9a60*/  MUFU.EX2 R47, R47 ;  /* 0x0000002f002f7308 */ /* 0x000ea20000000800 */
[----:B-1----:R-:W-:Y:S01]  /*9a70*/  @!P4 FMUL R50, R50, R50 ;  /* 0x000000323232c220 */ /* 0x002fe20000400000 */
[----:B------:R-:W-:Y:S01]  /*9a80*/  FSETP.GEU.AND P4, PT, R54, -126, PT ;  /* 0xc2fc00003600780b */ /* 0x000fe20003f8e000 */
[----:B------:R-:W1:Y:S04]  /*9a90*/  SHFL.BFLY PT, R63, R4, 0x2, 0x1f ;  /* 0x0c401f00043f7f89 */ /* 0x000e6800000e0000 */
[----:B------:R-:W-:Y:S01]  /*9aa0*/  @!P3 FMUL R67, R67, 0.5 ;  /* 0x3f0000004343b820 */ /* 0x000fe20000400000 */
[----:B------:R-:W4:Y:S01]  /*9ab0*/  MUFU.EX2 R51, R51 ;  /* 0x0000003300337308 */ /* 0x000f220000000800 */
[----:B---3--:R-:W-:Y:S01]  /*9ac0*/  @!P5 FMUL R58, R58, R58 ;  /* 0x0000003a3a3ad220 */ /* 0x008fe20000400000 */
[----:B------:R-:W-:-:S05]  /*9ad0*/  FSETP.GEU.AND P5, PT, R71, -126, PT ;  /* 0xc2fc00004700780b */ /* 0x000fca0003fae000 */
[----:B------:R-:W-:Y:S01]  /*9ae0*/  @!P4 FMUL R54, R54, 0.5 ;  /* 0x3f0000003636c820 */ /* 0x000fe20000400000 */
[----:B------:R3:W5:Y:S01]  /*9af0*/  MUFU.EX2 R62, R67 ;  /* 0x00000043003e7308 */ /* 0x0007620000000800 */
[----:B--2---:R-:W-:Y:S01]  /*9b00*/  @!P2 FMUL R47, R47, R47 ;  /* 0x0000002f2f2fa220 */ /* 0x004fe20000400000 */
[----:B------:R-:W-:-:S05]  /*9b10*/  FSETP.GEU.AND P2, PT, R59, -126, PT ;  /* 0xc2fc00003b00780b */ /* 0x000fca0003f4e000 */
[----:B------:R-:W-:Y:S01]  /*9b20*/  @!P5 FMUL R71, R71, 0.5 ;  /* 0x3f0000004747d820 */ /* 0x000fe20000400000 */
[----:B------:R-:W2:Y:S01]  /*9b30*/  MUFU.EX2 R54, R54 ;  /* 0x0000003600367308 */ /* 0x000ea20000000800 */
[----:B----4-:R-:W-:Y:S01]  /*9b40*/  @!P6 FMUL R51, R51, R51 ;  /* 0x000000333333e220 */ /* 0x010fe20000400000 */
[----:B------:R-:W-:Y:S01]  /*9b50*/  FSETP.GEU.AND P6, PT, R66, -126, PT ;  /* 0xc2fc00004200780b */ /* 0x000fe20003fce000 */
[----:B---3--:R-:W-:Y:S01]  /*9b60*/  FFMA R67, R83, UR26, -R26 ;  /* 0x0000001a53437c23 */ /* 0x008fe2000800081a */
[----:B-1----:R-:W-:-:S03]  /*9b70*/  FMNMX R4, R4, R63, !PT ;  /* 0x0000003f04047209 */ /* 0x002fc60007800000 */
[----:B------:R-:W-:Y:S01]  /*9b80*/  @!P2 FMUL R59, R59, 0.5 ;  /* 0x3f0000003b3ba820 */ /* 0x000fe20000400000 */
[----:B------:R1:W3:Y:S01]  /*9b90*/  MUFU.EX2 R55, R71 ;  /* 0x0000004700377308 */ /* 0x0002e20000000800 */
[----:B-----5:R-:W-:Y:S01]  /*9ba0*/  @!P3 FMUL R62, R62, R62 ;  /* 0x0000003e3e3eb220 */ /* 0x020fe20000400000 */
[----:B------:R-:W-:-:S05]  /*9bb0*/  FSETP.GEU.AND P3, PT, R70, -126, PT ;  /* 0xc2fc00004600780b */ /* 0x000fca0003f6e000 */
[----:B------:R-:W-:Y:S01]  /*9bc0*/  @!P6 FMUL R66, R66, 0.5 ;  /* 0x3f0000004242e820 */ /* 0x000fe20000400000 */
[----:B------:R-:W4:Y:S01]  /*9bd0*/  MUFU.EX2 R59, R59 ;  /* 0x0000003b003b7308 */ /* 0x000f220000000800 */
[----:B--2---:R-:W-:Y:S01]  /*9be0*/  @!P4 FMUL R54, R54, R54 ;  /* 0x000000363636c220 */ /* 0x004fe20000400000 */
[----:B------:R-:W-:Y:S01]  /*9bf0*/  FSETP.GEU.AND P4, PT, R30, -126, PT ;  /* 0xc2fc00001e00780b */ /* 0x000fe20003f8e000 */
[----:B-1----:R-:W-:-:S04]  /*9c00*/  FFMA R71, R87, UR26, -R26 ;  /* 0x0000001a57477c23 */ /* 0x002fc8000800081a */
        /* <DEDUP_REMOVED lines=9> */
[----:B------:R-:W3:Y:S01]  /*9ca0*/  MUFU.EX2 R63, R30 ;  /* 0x0000001e003f7308 */ /* 0x000ee20000000800 */
[----:B-1----:R-:W-:Y:S01]  /*9cb0*/  @!P6 FMUL R66, R66, R66 ;  /* 0x000000424242e220 */ /* 0x002fe20000400000 */
[----:B------:R-:W-:-:S04]  /*9cc0*/  FSETP.NEU.AND P6, PT, R4, -INF , PT ;  /* 0xff8000000400780b */ /* 0x000fc80003fcd000 */
[----:B------:R-:W-:Y:S01]  /*9cd0*/  FSEL R82, R4, RZ, P6 ;  /* 0x000000ff04527208 */ /* 0x000fe20003000000 */
[----:B------:R-:W-:Y:S01]  /*9ce0*/  @!P2 FMUL R67, R67, 0.5 ;  /* 0x3f0000004343a820 */ /* 0x000fe20000400000 */
[----:B------:R-:W1:Y:S01]  /*9cf0*/  MUFU.EX2 R74, R74 ;  /* 0x0000004a004a7308 */ /* 0x000e620000000800 */
[----:B--2---:R-:W-:Y:S01]  /*9d00*/  @!P3 FMUL R70, R70, R70 ;  /* 0x000000464646b220 */ /* 0x004fe20000400000 */
[----:B------:R-:W-:Y:S01]  /*9d10*/  FSETP.GEU.AND P3, PT, R71, -126, PT ;  /* 0xc2fc00004700780b */ /* 0x000fe20003f6e000 */
[----:B------:R-:W-:Y:S01]  /*9d20*/  FMUL R79, R82, UR26 ;  /* 0x0000001a524f7c20 */ /* 0x000fe20008400000 */
[----:B------:R-:W-:Y:S01]  /*9d30*/  FSETP.GEU.AND P6, PT, R78, -126, PT ;  /* 0xc2fc00004e00780b */ /* 0x000fe20003fce000 */
[----:B------:R-:W-:Y:S02]  /*9d40*/  FADD R82, -R82, R9 ;  /* 0x0000000952527221 */ /* 0x000fe40000000100 */
[--C-:B------:R-:W-:Y:S01]  /*9d50*/  FFMA R24, R24, UR26, -R79.reuse ;  /* 0x0000001a18187c23 */ /* 0x100fe2000800084f */
[----:B------:R-:W2:Y:S01]  /*9d60*/  MUFU.EX2 R67, R67 ;  /* 0x0000004300437308 */ /* 0x000ea20000000800 */
[--C-:B------:R-:W-:Y:S01]  /*9d70*/  FFMA R26, R28, UR26, -R79.reuse ;  /* 0x0000001a1c1a7c23 */ /* 0x100fe2000800084f */
[----:B---3--:R-:W-:Y:S01]  /*9d80*/  @!P4 FMUL R63, R63, R63 ;  /* 0x0000003f3f3fc220 */ /* 0x008fe20000400000 */
[--C-:B------:R-:W-:Y:S01]  /*9d90*/  FFMA R25, R25, UR26, -R79.reuse ;  /* 0x0000001a19197c23 */ /* 0x100fe2000800084f */
[----:B------:R-:W-:Y:S01]  /*9da0*/  FSETP.GEU.AND P4, PT, R24, -126, PT ;  /* 0xc2fc00001800780b */ /* 0x000fe20003f8e000 */
[--C-:B------:R-:W-:Y:S01]  /*9db0*/  FFMA R28, R32, UR26, -R79.reuse ;  /* 0x0000001a201c7c23 */ /* 0x100fe2000800084f */
[--C-:B------:R-:W-:Y:S01]  /*9dc0*/  FFMA R29, R29, UR26, -R79.reuse ;  /* 0x0000001a1d1d7c23 */ /* 0x100fe2000800084f */
[----:B------:R-:W-:Y:S01]  /*9dd0*/  @!P3 FMUL R71, R71, 0.5 ;  /* 0x3f0000004747b820 */ /* 0x000fe20000400000 */
[--C-:B------:R-:W-:Y:S01]  /*9de0*/  FFMA R32, R33, UR26, -R79.reuse ;  /* 0x0000001a21207c23 */ /* 0x100fe2000800084f */
[----:B-1----:R-:W-:Y:S01]  /*9df0*/  @!P5 FMUL R74, R74, R74 ;  /* 0x0000004a4a4ad220 */ /* 0x002fe20000400000 */
[----:B------:R-:W-:Y:S01]  /*9e00*/  FSETP.GEU.AND P5, PT, R25, -126, PT ;  /* 0xc2fc00001900780b */ /* 0x000fe20003fae000 */
[----:B------:R-:W-:Y:S01]  /*9e10*/  @!P6 FMUL R78, R78, 0.5 ;  /* 0x3f0000004e4ee820 */ /* 0x000fe20000400000 */
[--C-:B------:R-:W-:Y:S01]  /*9e20*/  FFMA R30, R36, UR26, -R79.reuse ;  /* 0x0000001a241e7c23 */ /* 0x100fe2000800084f */
[----:B------:R-:W1:Y:S01]  /*9e30*/  MUFU.EX2 R71, R71 ;  /* 0x0000004700477308 */ /* 0x000e620000000800 */
[--C-:B------:R-:W-:Y:S01]  /*9e40*/  FFMA R40, R40, UR26, -R79.reuse ;  /* 0x0000001a28287c23 */ /* 0x100fe2000800084f */
[--C-:B------:R-:W-:Y:S01]  /*9e50*/  FFMA R36, R44, UR26, -R79.reuse ;  /* 0x0000001a2c247c23 */ /* 0x100fe2000800084f */
[--C-:B------:R-:W-:Y:S01]  /*9e60*/  FFMA R48, R48, UR26, -R79.reuse ;  /* 0x0000001a30307c23 */ /* 0x100fe2000800084f */
[----:B--2---:R-:W-:Y:S01]  /*9e70*/  @!P2 FMUL R67, R67, R67 ;  /* 0x000000434343a220 */ /* 0x004fe20000400000 */
[----:B------:R-:W-:Y:S01]  /*9e80*/  FSETP.GEU.AND P2, PT, R26, -126, PT ;  /* 0xc2fc00001a00780b */ /* 0x000fe20003f4e000 */
[----:B------:R-:W-:Y:S01]  /*9e90*/  @!P4 FMUL R24, R24, 0.5 ;  /* 0x3f0000001818c820 */ /* 0x000fe20000400000 */
[--C-:B------:R-:W-:Y:S01]  /*9ea0*/  FFMA R44, R45, UR26, -R79.reuse ;  /* 0x0000001a2d2c7c23 */ /* 0x100fe2000800084f */
[----:B------:R-:W2:Y:S01]  /*9eb0*/  MUFU.EX2 R78, R78 ;  /* 0x0000004e004e7308 */ /* 0x000ea20000000800 */
[--C-:B------:R-:W-:Y:S01]  /*9ec0*/  FFMA R52, R52, UR26, -R79.reuse ;  /* 0x0000001a34347c23 */ /* 0x100fe2000800084f */
[----:B------:R-:W-:Y:S01]  /*9ed0*/  @!P5 FMUL R25, R25, 0.5 ;  /* 0x3f0000001919d820 */ /* 0x000fe20000400000 */
[--C-:B------:R-:W-:Y:S01]  /*9ee0*/  FFMA R56, R56, UR26, -R79.reuse ;  /* 0x0000001a38387c23 */ /* 0x100fe2000800084f */
[--C-:B------:R-:W-:Y:S01]  /*9ef0*/  FFMA R64, R64, UR26, -R79.reuse ;  /* 0x0000001a40407c23 */ /* 0x100fe2000800084f */
[--C-:B------:R-:W-:Y:S01]  /*9f00*/  FFMA R68, R68, UR26, -R79.reuse ;  /* 0x0000001a44447c23 */ /* 0x100fe2000800084f */
[--C-:B------:R-:W-:Y:S01]  /*9f10*/  FFMA R60, R60, UR26, -R79.reuse ;  /* 0x0000001a3c3c7c23 */ /* 0x100fe2000800084f */
[--C-:B------:R-:W-:Y:S01]  /*9f20*/  FFMA R72, R72, UR26, -R79.reuse ;  /* 0x0000001a48487c23 */ /* 0x100fe2000800084f */
[----:B------:R-:W3:Y:S01]  /*9f30*/  MUFU.EX2 R24, R24 ;  /* 0x0000001800187308 */ /* 0x000ee20000000800 */
[----:B-1----:R-:W-:Y:S01]  /*9f40*/  @!P3 FMUL R71, R71, R71 ;  /* 0x000000474747b220 */ /* 0x002fe20000400000 */
[----:B------:R-:W-:Y:S01]  /*9f50*/  @!P2 FMUL R26, R26, 0.5 ;  /* 0x3f0000001a1aa820 */ /* 0x000fe20000400000 */
[----:B------:R-:W-:Y:S01]  /*9f60*/  FSETP.GEU.AND P3, PT, R28, -126, PT ;  /* 0xc2fc00001c00780b */ /* 0x000fe20003f6e000 */
[--C-:B------:R-:W-:Y:S01]  /*9f70*/  FFMA R86, R69, UR26, -R79.reuse ;  /* 0x0000001a45567c23 */ /* 0x100fe2000800084f */
[--C-:B------:R-:W-:Y:S01]  /*9f80*/  FFMA R76, R76, UR26, -R79.reuse ;  /* 0x0000001a4c4c7c23 */ /* 0x100fe2000800084f */
[--C-:B------:R-:W-:Y:S01]  /*9f90*/  FFMA R80, R80, UR26, -R79.reuse ;  /* 0x0000001a50507c23 */ /* 0x100fe2000800084f */
[--C-:B------:R-:W-:Y:S01]  /*9fa0*/  FFMA R81, R81, UR26, -R79.reuse ;  /* 0x0000001a51517c23 */ /* 0x100fe2000800084f */
[----:B------:R1:W4:Y:S01]  /*9fb0*/  MUFU.EX2 R75, R25 ;  /* 0x00000019004b7308 */ /* 0x0003220000000800 */
[----:B--2---:R-:W-:Y:S01]  /*9fc0*/  @!P6 FMUL R78, R78, R78 ;  /* 0x0000004e4e4ee220 */ /* 0x004fe20000400000 */
[----:B------:R-:W-:Y:S01]  /*9fd0*/  FSETP.GEU.AND P6, PT, R29, -126, PT ;  /* 0xc2fc00001d00780b */ /* 0x000fe20003fce000 */
[--C-:B------:R-:W-:Y:S01]  /*9fe0*/  FFMA R77, R77, UR26, -R79.reuse ;  /* 0x0000001a4d4d7c23 */ /* 0x100fe2000800084f */
[----:B------:R-:W-:Y:S01]  /*9ff0*/  FFMA R84, R84, UR26, -R79 ;  /* 0x0000001a54547c23 */ /* 0x000fe2000800084f */
[----:B------:R-:W-:Y:S01]  /*a000*/  FADD R87, R42, R67 ;  /* 0x000000432a577221 */ /* 0x000fe20000000000 */
[----:B------:R-:W-:-:S02]  /*a010*/  FMUL R82, R82, UR26 ;  /* 0x0000001a52527c20 */ /* 0x000fc40008400000 */
[----:B------:R-:W2:Y:S01]  /*a020*/  MUFU.EX2 R26, R26 ;  /* 0x0000001a001a7308 */ /* 0x000ea20000000800 */
[----:B------:R-:W-:Y:S01]  /*a030*/  @!P3 FMUL R28, R28, 0.5 ;  /* 0x3f0000001c1cb820 */ /* 0x000fe20000400000 */
[----:B-1----:R-:W-:Y:S01]  /*a040*/  FFMA R25, R37, UR26, -R79 ;  /* 0x0000001a25197c23 */ /* 0x002fe2000800084f */
[----:B---3--:R-:W-:Y:S01]  /*a050*/  @!P4 FMUL R24, R24, R24 ;  /* 0x000000181818c220 */ /* 0x008fe20000400000 */
[----:B------:R-:W-:-:S03]  /*a060*/  FSETP.GEU.AND P4, PT, R32, -126, PT ;  /* 0xc2fc00002000780b */ /* 0x000fc60003f8e000 */
[----:B------:R-:W-:Y:S01]  /*a070*/  @!P6 FMUL R29, R29, 0.5 ;  /* 0x3f0000001d1de820 */ /* 0x000fe20000400000 */
[----:B------:R-:W1:Y:S01]  /*a080*/  MUFU.EX2 R28, R28 ;  /* 0x0000001c001c7308 */ /* 0x000e620000000800 */
[----:B----4-:R-:W-:Y:S01]  /*a090*/  @!P5 FMUL R75, R75, R75 ;  /* 0x0000004b4b4bd220 */ /* 0x010fe20000400000 */
[----:B------:R-:W-:-:S06]  /*a0a0*/  FSETP.GEU.AND P5, PT, R30, -126, PT ;  /* 0xc2fc00001e00780b */ /* 0x000fcc0003fae000 */
[----:B------:R3:W4:Y:S01]  /*a0b0*/  MUFU.EX2 R33, R29 ;  /* 0x0000001d00217308 */ /* 0x0007220000000800 */
[----:B--2---:R-:W-:Y:S01]  /*a0c0*/  @!P2 FMUL R26, R26, R26 ;  /* 0x0000001a1a1aa220 */ /* 0x004fe20000400000 */
[----:B------:R-:W-:Y:S01]  /*a0d0*/  FSETP.GEU.AND P2, PT, R25, -126, PT ;  /* 0xc2fc00001900780b */ /* 0x000fe20003f4e000 */
[----:B------:R-:W-:-:S04]  /*a0e0*/  @!P4 FMUL R32, R32, 0.5 ;  /* 0x3f0000002020c820 */ /* 0x000fc80000400000 */
[----:B------:R-:W-:Y:S01]  /*a0f0*/  @!P5 FMUL R30, R30, 0.5 ;  /* 0x3f0000001e1ed820 */ /* 0x000fe20000400000 */
[----:B------:R-:W2:Y:S01]  /*a100*/  MUFU.EX2 R37, R32 ;  /* 0x0000002000257308 */ /* 0x000ea20000000800 */
[----:B---3--:R-:W-:Y:S01]  /*a110*/  FFMA R29, R41, UR26, -R79 ;  /* 0x0000001a291d7c23 */ /* 0x008fe2000800084f */
[----:B-1----:R-:W-:-:S04]  /*a120*/  @!P3 FMUL R28, R28, R28 ;  /* 0x0000001c1c1cb220 */ /* 0x002fc80000400000 */
[----:B------:R-:W-:Y:S01]  /*a130*/  FSETP.GEU.AND P3, PT, R29, -126, PT ;  /* 0xc2fc00001d00780b */ /* 0x000fe20003f6e000 */
        /* <DEDUP_REMOVED lines=9> */
[----:B------:R2:W5:Y:S01]  /*a1d0*/  MUFU.EX2 R45, R29 ;  /* 0x0000001d002d7308 */ /* 0x0005620000000800 */
[----:B-1----:R-:W-:Y:S01]  /*a1e0*/  @!P5 FMUL R30, R30, R30 ;  /* 0x0000001e1e1ed220 */ /* 0x002fe20000400000 */
[----:B------:R-:W-:Y:S01]  /*a1f0*/  FSETP.GEU.AND P5, PT, R44, -126, PT ;  /* 0xc2fc00002c00780b */ /* 0x000fe20003fae000 */
[----:B---3--:R-:W-:-:S04]  /*a200*/  FFMA R25, R49, UR26, -R79 ;  /* 0x0000001a31197c23 */ /* 0x008fc8000800084f */
[----:B------:R-:W-:Y:S01]  /*a210*/  @!P4 FMUL R36, R36, 0.5 ;  /* 0x3f0000002424c820 */ /* 0x000fe20000400000 */
[----:B------:R-:W1:Y:S01]  /*a220*/  MUFU.EX2 R32, R40 ;  /* 0x0000002800207308 */ /* 0x000e620000000800 */
[----:B----4-:R-:W-:Y:S01]  /*a230*/  @!P2 FMUL R41, R41, R41 ;  /* 0x000000292929a220 */ /* 0x010fe20000400000 */
[----:B------:R-:W-:Y:S01]  /*a240*/  FSETP.GEU.AND P2, PT, R48, -126, PT ;  /* 0xc2fc00003000780b */ /* 0x000fe20003f4e000 */
[----:B--2---:R-:W-:-:S04]  /*a250*/  FFMA R29, R53, UR26, -R79 ;  /* 0x0000001a351d7c23 */ /* 0x004fc8000800084f */
[----:B------:R-:W-:Y:S01]  /*a260*/  @!P5 FMUL R44, R44, 0.5 ;  /* 0x3f0000002c2cd820 */ /* 0x000fe20000400000 */
[----:B------:R-:W2:Y:S01]  /*a270*/  MUFU.EX2 R36, R36 ;  /* 0x0000002400247308 */ /* 0x000ea20000000800 */
[----:B-----5:R-:W-:Y:S01]  /*a280*/  @!P3 FMUL R45, R45, R45 ;  /* 0x0000002d2d2db220 */ /* 0x020fe20000400000 */
[----:B------:R-:W-:-:S05]  /*a290*/  FSETP.GEU.AND P3, PT, R52, -126, PT ;  /* 0xc2fc00003400780b */ /* 0x000fca0003f6e000 */
[----:B------:R-:W-:Y:S01]  /*a2a0*/  @!P2 FMUL R48, R48, 0.5 ;  /* 0x3f0000003030a820 */ /* 0x000fe20000400000 */
[----:B------:R3:W4:Y:S01]  /*a2b0*/  MUFU.EX2 R49, R44 ;  /* 0x0000002c00317308 */ /* 0x0007220000000800 */
[----:B-1----:R-:W-:Y:S01]  /*a2c0*/  @!P6 FMUL R32, R32, R32 ;  /* 0x000000202020e220 */ /* 0x002fe20000400000 */
[----:B------:R-:W-:-:S05]  /*a2d0*/  FSETP.GEU.AND P6, PT, R25, -126, PT ;  /* 0xc2fc00001900780b */ /* 0x000fca0003fce000 */
[----:B------:R-:W-:Y:S01]  /*a2e0*/  @!P3 FMUL R52, R52, 0.5 ;  /* 0x3f0000003434b820 */ /* 0x000fe20000400000 */
[----:B------:R-:W1:Y:S01]  /*a2f0*/  MUFU.EX2 R40, R48 ;  /* 0x0000003000287308 */ /* 0x000e620000000800 */
[----:B---3--:R-:W-:Y:S01]  /*a300*/  FFMA R44, R57, UR26, -R79 ;  /* 0x0000001a392c7c23 */ /* 0x008fe2000800084f */
[----:B--2---:R-:W-:Y:S01]  /*a310*/  @!P4 FMUL R36, R36, R36 ;  /* 0x000000242424c220 */ /* 0x004fe20000400000 */
[----:B------:R-:W-:-:S04]  /*a320*/  FSETP.GEU.AND P4, PT, R29, -126, PT ;  /* 0xc2fc00001d00780b */ /* 0x000fc80003f8e000 */
[----:B------:R-:W-:Y:S01]  /*a330*/  @!P6 FMUL R25, R25, 0.5 ;  /* 0x3f0000001919e820 */ /* 0x000fe20000400000 */
[----:B------:R-:W2:Y:S01]  /*a340*/  MUFU.EX2 R52, R52 ;  /* 0x0000003400347308 */ /* 0x000ea20000000800 */
[----:B----4-:R-:W-:Y:S01]  /*a350*/  @!P5 FMUL R49, R49, R49 ;  /* 0x000000313131d220 */ /* 0x010fe20000400000 */
[----:B------:R-:W-:-:S06]  /*a360*/  FSETP.GEU.AND P5, PT, R56, -126, PT ;  /* 0xc2fc00003800780b */ /* 0x000fcc0003fae000 */
[----:B------:R-:W-:Y:S01]  /*a370*/  @!P4 FMUL R29, R29, 0.5 ;  /* 0x3f0000001d1dc820 */ /* 0x000fe20000400000 */
[----:B-1----:R-:W-:Y:S01]  /*a380*/  @!P2 FMUL R40, R40, R40 ;  /* 0x000000282828a220 */ /* 0x002fe20000400000 */
[----:B------:R-:W-:Y:S01]  /*a390*/  FSETP.GEU.AND P2, PT, R44, -126, PT ;  /* 0xc2fc00002c00780b */ /* 0x000fe20003f4e000 */
[----:B------:R1:W3:Y:S04]  /*a3a0*/  MUFU.EX2 R53, R25 ;  /* 0x0000001900357308 */ /* 0x0002e80000000800 */
[----:B------:R-:W-:Y:S01]  /*a3b0*/  @!P5 FMUL R56, R56, 0.5 ;  /* 0x3f0000003838d820 */ /* 0x000fe20000400000 */
[----:B--2---:R-:W-:-:S03]  /*a3c0*/  @!P3 FMUL R52, R52, R52 ;  /* 0x000000343434b220 */ /* 0x004fc60000400000 */
[----:B------:R2:W4:Y:S01]  /*a3d0*/  MUFU.EX2 R57, R29 ;  /* 0x0000001d00397308 */ /* 0x0005220000000800 */
[----:B-1----:R-:W-:-:S03]  /*a3e0*/  FFMA R25, R61, UR26, -R79 ;  /* 0x0000001a3d197c23 */ /* 0x002fc6000800084f */
[----:B------:R-:W-:Y:S02]  /*a3f0*/  @!P2 FMUL R44, R44, 0.5 ;  /* 0x3f0000002c2ca820 */ /* 0x000fe40000400000 */
[----:B------:R-:W-:Y:S02]  /*a400*/  FSETP.GEU.AND P3, PT, R25, -126, PT ;  /* 0xc2fc00001900780b */ /* 0x000fe40003f6e000 */
[----:B------:R-:W1:Y:S01]  /*a410*/  MUFU.EX2 R83, R56 ;  /* 0x0000003800537308 */ /* 0x000e620000000800 */
[----:B--2---:R-:W-:Y:S01]  /*a420*/  FFMA R29, R65, UR26, -R79 ;  /* 0x0000001a411d7c23 */ /* 0x004fe2000800084f */
[----:B---3--:R-:W-:Y:S01]  /*a430*/  @!P6 FMUL R53, R53, R53 ;  /* 0x000000353535e220 */ /* 0x008fe20000400000 */
[----:B------:R-:W-:-:S05]  /*a440*/  FSETP.GEU.AND P6, PT, R60, -126, PT ;  /* 0xc2fc00003c00780b */ /* 0x000fca0003fce000 */
[----:B------:R-:W2:Y:S01]  /*a450*/  MUFU.EX2 R44, R44 ;  /* 0x0000002c002c7308 */ /* 0x000ea20000000800 */
[----:B----4-:R-:W-:Y:S01]  /*a460*/  @!P4 FMUL R57, R57, R57 ;  /* 0x000000393939c220 */ /* 0x010fe20000400000 */
[----:B------:R-:W-:Y:S01]  /*a470*/  FSETP.GEU.AND P4, PT, R64, -126, PT ;  /* 0xc2fc00004000780b */ /* 0x000fe20003f8e000 */
[----:B------:R-:W-:-:S05]  /*a480*/  @!P3 FMUL R25, R25, 0.5 ;  /* 0x3f0000001919b820 */ /* 0x000fca0000400000 */
[----:B------:R3:W4:Y:S01]  /*a490*/  MUFU.EX2 R48, R25 ;  /* 0x0000001900307308 */ /* 0x0007220000000800 */
[----:B-1----:R-:W-:Y:S01]  /*a4a0*/  @!P5 FMUL R83, R83, R83 ;  /* 0x000000535353d220 */ /* 0x002fe20000400000 */
[----:B------:R-:W-:Y:S01]  /*a4b0*/  FSETP.GEU.AND P5, PT, R29, -126, PT ;  /* 0xc2fc00001d00780b */ /* 0x000fe20003fae000 */
[----:B------:R-:W-:-:S04]  /*a4c0*/  @!P6 FMUL R60, R60, 0.5 ;  /* 0x3f0000003c3ce820 */ /* 0x000fc80000400000 */
[----:B------:R-:W-:Y:S01]  /*a4d0*/  @!P4 FMUL R64, R64, 0.5 ;  /* 0x3f0000004040c820 */ /* 0x000fe20000400000 */
[----:B------:R-:W1:Y:S01]  /*a4e0*/  MUFU.EX2 R61, R60 ;  /* 0x0000003c003d7308 */ /* 0x000e620000000800 */
[----:B--2---:R-:W-:Y:S01]  /*a4f0*/  @!P2 FMUL R44, R44, R44 ;  /* 0x0000002c2c2ca220 */ /* 0x004fe20000400000 */
[----:B------:R-:W-:Y:S01]  /*a500*/  FSETP.GEU.AND P2, PT, R68, -126, PT ;  /* 0xc2fc00004400780b */ /* 0x000fe20003f4e000 */
[--C-:B---3--:R-:W-:Y:S01]  /*a510*/  FFMA R25, R73, UR26, -R79.reuse ;  /* 0x0000001a49197c23 */ /* 0x108fe2000800084f */
[----:B------:R-:W-:Y:S01]  /*a520*/  FFMA R79, R85, UR26, -R79 ;  /* 0x0000001a554f7c23 */ /* 0x000fe2000800084f */
[----:B------:R-:W-:Y:S02]  /*a530*/  FADD R85, R34, R59 ;  /* 0x0000003b22557221 */ /* 0x000fe40000000000 */
[----:B------:R-:W-:Y:S01]  /*a540*/  @!P5 FMUL R29, R29, 0.5 ;  /* 0x3f0000001d1dd820 */ /* 0x000fe20000400000 */
[----:B------:R2:W3:Y:S01]  /*a550*/  MUFU.EX2 R65, R64 ;  /* 0x0000004000417308 */ /* 0x0004e20000000800 */
[----:B----4-:R-:W-:Y:S01]  /*a560*/  @!P3 FMUL R48, R48, R48 ;  /* 0x000000303030b220 */ /* 0x010fe20000400000 */
[----:B------:R-:W-:-:S05]  /*a570*/  FSETP.GEU.AND P3, PT, R72, -126, PT ;  /* 0xc2fc00004800780b */ /* 0x000fca0003f6e000 */
[----:B------:R-:W-:Y:S01]  /*a580*/  @!P2 FMUL R68, R68, 0.5 ;  /* 0x3f0000004444a820 */ /* 0x000fe20000400000 */
[----:B------:R4:W5:Y:S01]  /*a590*/  MUFU.EX2 R56, R29 ;  /* 0x0000001d00387308 */ /* 0x0009620000000800 */
[----:B-1----:R-:W-:Y:S01]  /*a5a0*/  @!P6 FMUL R61, R61, R61 ;  /* 0x0000003d3d3de220 */ /* 0x002fe20000400000 */
[----:B------:R-:W-:Y:S01]  /*a5b0*/  FSETP.GEU.AND P6, PT, R86, -126, PT ;  /* 0xc2fc00005600780b */ /* 0x000fe20003fce000 */
[----:B--2---:R-:W-:-:S04]  /*a5c0*/  FADD R64, R15, R62 ;  /* 0x0000003e0f407221 */ /* 0x004fc80000000000 */
[----:B------:R-:W-:Y:S01]  /*a5d0*/  @!P3 FMUL R72, R72, 0.5 ;  /* 0x3f0000004848b820 */ /* 0x000fe20000400000 */
[----:B------:R1:W2:Y:S01]  /*a5e0*/  MUFU.EX2 R69, R68 ;  /* 0x0000004400457308 */ /* 0x0002a20000000800 */
[----:B---3--:R-:W-:Y:S01]  /*a5f0*/  @!P4 FMUL R65, R65, R65 ;  /* 0x000000414141c220 */ /* 0x008fe20000400000 */
[----:B------:R-:W-:Y:S01]  /*a600*/  FSETP.GEU.AND P4, PT, R25, -126, PT ;  /* 0xc2fc00001900780b */ /* 0x000fe20003f8e000 */
[----:B----4-:R-:W-:Y:S01]  /*a610*/  FADD R29, -R11, R8 ;  /* 0x000000080b1d7221 */ /* 0x010fe20000000100 */
[----:B------:R-:W-:Y:S01]  /*a620*/  FADD R11, R21, R66 ;  /* 0x00000042150b7221 */ /* 0x000fe20000000000 */
[----:B------:R-:W-:Y:S01]  /*a630*/  FADD R8, R10, R43 ;  /* 0x0000002b0a087221 */ /* 0x000fe20000000000 */
[----:B------:R-:W-:Y:S01]  /*a640*/  FADD R136, R64, R87 ;  /* 0x0000005740887221 */ /* 0x000fe20000000000 */
[----:B------:R-:W-:Y:S01]  /*a650*/  @!P6 FMUL R86, R86, 0.5 ;  /* 0x3f0000005656e820 */ /* 0x000fe20000400000 */
[----:B------:R3:W4:Y:S01]  /*a660*/  MUFU.EX2 R73, R72 ;  /* 0x0000004800497308 */ /* 0x0007220000000800 */
[----:B-----5:R-:W-:Y:S01]  /*a670*/  @!P5 FMUL R56, R56, R56 ;  /* 0x000000383838d220 */ /* 0x020fe20000400000 */
[----:B------:R-:W-:Y:S01]  /*a680*/  FSETP.GEU.AND P5, PT, R76, -126, PT ;  /* 0xc2fc00004c00780b */ /* 0x000fe20003fae000 */
[----:B------:R-:W-:Y:S01]  /*a690*/  FADD R129, R8, R11 ;  /* 0x0000000b08817221 */ /* 0x000fe20000000000 */
[----:B-1----:R-:W-:Y:S01]  /*a6a0*/  FADD R68, R23, R74 ;  /* 0x0000004a17447221 */ /* 0x002fe20000000000 */
[----:B------:R-:W-:Y:S01]  /*a6b0*/  FADD R8, R13, R50 ;  /* 0x000000320d087221 */ /* 0x000fe20000000000 */
[----:B------:R-:W-:Y:S01]  /*a6c0*/  FMUL R87, R29, UR26 ;  /* 0x0000001a1d577c20 */ /* 0x000fe20008400000 */
[----:B------:R-:W-:Y:S01]  /*a6d0*/  @!P4 FMUL R25, R25, 0.5 ;  /* 0x3f0000001919c820 */ /* 0x000fe20000400000 */
[----:B------:R-:W1:Y:S01]  /*a6e0*/  MUFU.EX2 R86, R86 ;  /* 0x0000005600567308 */ /* 0x000e620000000800 */
[----:B--2---:R-:W-:Y:S01]  /*a6f0*/  @!P2 FMUL R69, R69, R69 ;  /* 0x000000454545a220 */ /* 0x004fe20000400000 */
[----:B------:R-:W-:Y:S01]  /*a700*/  FSETP.GEU.AND P2, PT, R80, -126, PT ;  /* 0xc2fc00005000780b */ /* 0x000fe20003f4e000 */
[----:B------:R-:W-:Y:S01]  /*a710*/  FADD R131, R8, R85 ;  /* 0x0000005508837221 */ /* 0x000fe20000000000 */
[----:B------:R-:W-:Y:S01]  /*a720*/  FADD R8, R27, R58 ;  /* 0x0000003a1b087221 */ /* 0x000fe20000000000 */
[----:B------:R-:W-:Y:S01]  /*a730*/  FADD R85, R35, R70 ;  /* 0x0000004623557221 */ /* 0x000fe20000000000 */
[----:B---3--:R-:W-:Y:S01]  /*a740*/  FADD R72, R38, R63 ;  /* 0x0000003f26487221 */ /* 0x008fe20000000000 */
[----:B------:R-:W-:Y:S01]  /*a750*/  @!P5 FMUL R76, R76, 0.5 ;  /* 0x3f0000004c4cd820 */ /* 0x000fe20000400000 */
[----:B------:R2:W3:Y:S01]  /*a760*/  MUFU.EX2 R60, R25 ;  /* 0x00000019003c7308 */ /* 0x0004e20000000800 */
[----:B----4-:R-:W-:Y:S01]  /*a770*/  @!P3 FMUL R73, R73, R73 ;  /* 0x000000494949b220 */ /* 0x010fe20000400000 */
[----:B------:R-:W-:Y:S01]  /*a780*/  FSETP.GEU.AND P3, PT, R81, -126, PT ;  /* 0xc2fc00005100780b */ /* 0x000fe20003f6e000 */
[----:B------:R-:W-:Y:S01]  /*a790*/  FADD R132, R8, R85 ;  /* 0x0000005508847221 */ /* 0x000fe20000000000 */
[----:B------:R-:W-:Y:S01]  /*a7a0*/  FADD R29, R75, R44 ;  /* 0x0000002c4b1d7221 */ /* 0x000fe20000000000 */
[----:B------:R-:W-:Y:S01]  /*a7b0*/  FADD R131, R131, R136 ;  /* 0x0000008883837221 */ /* 0x000fe20000000000 */
[----:B------:R-:W-:Y:S01]  /*a7c0*/  F2FP.BF16.F32.PACK_AB R35, R38, R35 ;  /* 0x000000232623723e */ /* 0x000fe200000010ff */
[----:B------:R-:W-:Y:S01]  /*a7d0*/  @!P2 FMUL R80, R80, 0.5 ;  /* 0x3f0000005050a820 */ /* 0x000fe20000400000 */
[----:B------:R4:W5:Y:S01]  /*a7e0*/  MUFU.EX2 R9, R76 ;  /* 0x0000004c00097308 */ /* 0x0009620000000800 */
[----:B--2---:R-:W-:Y:S01]  /*a7f0*/  FADD R25, R14, R47 ;  /* 0x0000002f0e197221 */ /* 0x004fe20000000000 */
[----:B-1----:R-:W-:Y:S01]  /*a800*/  @!P6 FMUL R86, R86, R86 ;  /* 0x000000565656e220 */ /* 0x002fe20000400000 */
[----:B------:R-:W-:-:S02]  /*a810*/  FSETP.GEU.AND P6, PT, R82, -126, PT ;  /* 0xc2fc00005200780b */ /* 0x000fc40003fce000 */
[----:B------:R-:W-:Y:S01]  /*a820*/  FADD R134, R25, R68 ;  /* 0x0000004419867221 */ /* 0x000fe20000000000 */
[----:B------:R-:W-:Y:S01]  /*a830*/  FADD R25, R31, R54 ;  /* 0x000000361f197221 */ /* 0x000fe20000000000 */
[----:B------:R-:W-:Y:S01]  /*a840*/  @!P3 FMUL R81, R81, 0.5 ;  /* 0x3f0000005151b820 */ /* 0x000fe20000400000 */
[----:B------:R1:W2:Y:S01]  /*a850*/  MUFU.EX2 R11, R80 ;  /* 0x00000050000b7308 */ /* 0x0002a20000000800 */
[----:B---3--:R-:W-:Y:S01]  /*a860*/  @!P4 FMUL R60, R60, R60 ;  /* 0x0000003c3c3cc220 */ /* 0x008fe20000400000 */
[----:B------:R-:W-:Y:S01]  /*a870*/  FSETP.GEU.AND P4, PT, R77, -126, PT ;  /* 0xc2fc00004d00780b */ /* 0x000fe20003f8e000 */
[----:B------:R-:W-:Y:S01]  /*a880*/  FADD R68, R39, R78 ;  /* 0x0000004e27447221 */ /* 0x000fe20000000000 */
[----:B----4-:R-:W-:Y:S01]  /*a890*/  FADD R76, R32, R73 ;  /* 0x00000049204c7221 */ /* 0x010fe20000000000 */
[----:B------:R-:W-:Y:S01]  /*a8a0*/  FADD R129, R129, R134 ;  /* 0x0000008681817221 */ /* 0x000fe20000000000 */
[----:B------:R-:W-:Y:S01]  /*a8b0*/  F2FP.BF16.F32.PACK_AB R32, R45, R32 ;  /* 0x000000202d20723e */ /* 0x000fe200000010ff */
[----:B------:R-:W-:Y:S01]  /*a8c0*/  FADD R135, R25, R68 ;  /* 0x0000004419877221 */ /* 0x000fe20000000000 */
[----:B------:R3:W4:Y:S01]  /*a8d0*/  MUFU.EX2 R64, R81 ;  /* 0x0000005100407308 */ /* 0x0007220000000800 */
[----:B-----5:R-:W-:Y:S01]  /*a8e0*/  @!P5 FMUL R9, R9, R9 ;  /* 0x000000090909d220 */ /* 0x020fe20000400000 */
[----:B------:R-:W-:Y:S01]  /*a8f0*/  FSETP.GEU.AND P5, PT, R84, -126, PT ;  /* 0xc2fc00005400780b */ /* 0x000fe20003fae000 */
[----:B------:R-:W-:Y:S01]  /*a900*/  FADD R68, R20, R55 ;  /* 0x0000003714447221 */ /* 0x000fe20000000000 */
[----:B------:R-:W-:Y:S01]  /*a910*/  FADD R25, R12, R51 ;  /* 0x000000330c197221 */ /* 0x000fe20000000000 */
[----:B-1----:R-:W-:Y:S01]  /*a920*/  FADD R80, R45, R60 ;  /* 0x0000003c2d507221 */ /* 0x002fe20000000000 */
[----:B------:R-:W-:Y:S01]  /*a930*/  @!P6 FMUL R82, R82, 0.5 ;  /* 0x3f0000005252e820 */ /* 0x000fe20000400000 */
[----:B------:R-:W-:Y:S01]  /*a940*/  @!P4 FMUL R77, R77, 0.5 ;  /* 0x3f0000004d4dc820 */ /* 0x000fe20000400000 */
[----:B------:R-:W-:Y:S01]  /*a950*/  FADD R133, R25, R72 ;  /* 0x0000004819857221 */ /* 0x000fe20000000000 */
[----:B--2---:R-:W-:Y:S01]  /*a960*/  @!P2 FMUL R11, R11, R11 ;  /* 0x0000000b0b0ba220 */ /* 0x004fe20000400000 */
[----:B------:R-:W-:Y:S01]  /*a970*/  FSETP.GEU.AND P2, PT, R79, -126, PT ;  /* 0xc2fc00004f00780b */ /* 0x000fe20003f4e000 */
[----:B---3--:R-:W-:Y:S01]  /*a980*/  FADD R81, R46, R71 ;  /* 0x000000472e517221 */ /* 0x008fe20000000000 */
[----:B------:R-:W1:Y:S01]  /*a990*/  MUFU.EX2 R8, R77 ;  /* 0x0000004d00087308 */ /* 0x000e620000000800 */
[----:B------:R-:W-:Y:S01]  /*a9a0*/  FADD R72, R28, R65 ;  /* 0x000000411c487221 */ /* 0x000fe20000000000 */
[----:B------:R-:W-:Y:S01]  /*a9b0*/  FADD R25, R24, R83 ;  /* 0x0000005318197221 */ /* 0x000fe20000000000 */
[----:B------:R-:W-:Y:S01]  /*a9c0*/  @!P5 FMUL R84, R84, 0.5 ;  /* 0x3f0000005454d820 */ /* 0x000fe20000400000 */
[----:B------:R-:W-:Y:S01]  /*a9d0*/  FADD R138, R68, R81 ;  /* 0x00000051448a7221 */ /* 0x000fe20000000000 */
[----:B----4-:R-:W-:Y:S01]  /*a9e0*/  @!P3 FMUL R64, R64, R64 ;  /* 0x000000404040b220 */ /* 0x010fe20000400000 */
[----:B------:R-:W-:Y:S01]  /*a9f0*/  FSETP.GEU.AND P3, PT, R87, -126, PT ;  /* 0xc2fc00005700780b */ /* 0x000fe20003f6e000 */
[----:B------:R-:W-:Y:S01]  /*aa00*/  FADD R81, R40, R11 ;  /* 0x0000000b28517221 */ /* 0x000fe20000000000 */
[----:B------:R2:W3:Y:S01]  /*aa10*/  MUFU.EX2 R77, R84 ;  /* 0x00000054004d7308 */ /* 0x0004e20000000800 */
[----:B------:R-:W-:Y:S01]  /*aa20*/  FADD R85, R25, R76 ;  /* 0x0000004c19557221 */ /* 0x000fe20000000000 */
[----:B------:R-:W-:Y:S01]  /*aa30*/  FADD R76, R53, R64 ;  /* 0x00000040354c7221 */ /* 0x000fe20000000000 */
[----:B------:R-:W-:Y:S01]  /*aa40*/  @!P2 FMUL R79, R79, 0.5 ;  /* 0x3f0000004f4fa820 */ /* 0x000fe20000400000 */
[----:B------:R-:W-:Y:S01]  /*aa50*/  FADD R128, R72, R81 ;  /* 0x0000005148807221 */ /* 0x000fe20000000000 */
[----:B------:R-:W-:Y:S01]  /*aa60*/  FADD R81, R29, R80 ;  /* 0x000000501d517221 */ /* 0x000fe20000000000 */
[----:B------:R-:W-:Y:S01]  /*aa70*/  FADD R29, R37, R56 ;  /* 0x00000038251d7221 */ /* 0x000fe20000000000 */
[----:B------:R-:W-:Y:S01]  /*aa80*/  FADD R25, R26, R61 ;  /* 0x0000003d1a197221 */ /* 0x000fe20000000000 */
[----:B------:R-:W4:Y:S01]  /*aa90*/  MUFU.EX2 R68, R79 ;  /* 0x0000004f00447308 */ /* 0x000f220000000800 */
[----:B------:R-:W-:Y:S01]  /*aaa0*/  FADD R72, R36, R9 ;  /* 0x0000000924487221 */ /* 0x000fe20000000000 */
[----:B-1----:R-:W-:Y:S01]  /*aab0*/  @!P4 FMUL R8, R8, R8 ;  /* 0x000000080808c220 */ /* 0x002fe20000400000 */
[----:B------:R-:W-:Y:S01]  /*aac0*/  @!P3 FMUL R87, R87, 0.5 ;  /* 0x3f0000005757b820 */ /* 0x000fe20000400000 */
[----:B------:R-:W-:Y:S01]  /*aad0*/  FADD R130, R29, R76 ;  /* 0x0000004c1d827221 */ /* 0x000fe20000000000 */
[----:B--2---:R-:W-:Y:S01]  /*aae0*/  FADD R84, R25, R72 ;  /* 0x0000004819547221 */ /* 0x004fe20000000000 */
        /* <DEDUP_REMOVED lines=9> */
[----:B------:R-:W-:Y:S01]  /*ab80*/  FADD R138, R133, R138 ;  /* 0x0000008a858a7221 */ /* 0x000fe20000000000 */
[----:B------:R-:W2:Y:S01]  /*ab90*/  MUFU.EX2 R87, R87 ;  /* 0x0000005700577308 */ /* 0x000ea20000000800 */
[----:B----4-:R-:W-:Y:S01]  /*aba0*/  @!P2 FMUL R68, R68, R68 ;  /* 0x000000444444a220 */ /* 0x010fe20000400000 */
        /* <DEDUP_REMOVED lines=9> */
[----:B------:R-:W-:Y:S01]  /*ac40*/  F2FP.BF16.F32.PACK_AB R26, R33, R26 ;  /* 0x0000001a211a723e */ /* 0x000fe200000010ff */
[----:B------:R-:W-:Y:S01]  /*ac50*/  FADD R138, R129, R138 ;  /* 0x0000008a818a7221 */ /* 0x000fe20000000000 */
[----:B------:R-:W-:Y:S01]  /*ac60*/  FADD R72, R25, R72 ;  /* 0x0000004819487221 */ /* 0x000fe20000000000 */
[----:B------:R-:W-:Y:S01]  /*ac70*/  F2FP.BF16.F32.PACK_AB R33, R34, R21 ;  /* 0x000000152221723e */ /* 0x000fe200000010ff */
[----:B-1----:R-:W-:Y:S01]  /*ac80*/  @!P6 FMUL R82, R82, R82 ;  /* 0x000000525252e220 */ /* 0x002fe20000400000 */
[----:B------:R-:W-:Y:S01]  /*ac90*/  F2FP.BF16.F32.PACK_AB R28, R37, R28 ;  /* 0x0000001c251c723e */ /* 0x000fe200000010ff */
[----:B------:R-:W-:Y:S01]  /*aca0*/  FADD R81, R81, R72 ;  /* 0x0000004851517221 */ /* 0x000fe20000000000 */
[----:B------:R-:W-:Y:S01]  /*acb0*/  SHF.L.U32 R72, R18, 0x1f, RZ ;  /* 0x0000001f12487819 */ /* 0x000fe200000006ff */
[----:B--2---:R-:W-:Y:S01]  /*acc0*/  @!P3 FMUL R87, R87, R87 ;  /* 0x000000575757b220 */ /* 0x004fe20000400000 */
[----:B------:R-:W-:Y:S01]  /*acd0*/  F2FP.BF16.F32.PACK_AB R34, R49, R36 ;  /* 0x000000243122723e */ /* 0x000fe200000010ff */
[----:B------:R-:W-:Y:S01]  /*ace0*/  FADD R81, R84, R81 ;  /* 0x0000005154517221 */ /* 0x000fe20000000000 */
[----:B------:R1:W2:Y:S01]  /*acf0*/  SYNCS.PHASECHK.TRANS64.TRYWAIT P2, [UR6+0x20200], R72 ;  /* 0x02020048ff0075a7 */ /* 0x0002a20008040146 */
[----:B------:R-:W-:Y:S01]  /*ad00*/  F2FP.BF16.F32.PACK_AB R36, R53, R40 ;  /* 0x000000283524723e */ /* 0x000fe200000010ff */
[----:B------:R-:W-:Y:S01]  /*ad10*/  FFMA R0, R87, R0, R138 ;  /* 0x0000000057007223 */ /* 0x000fe2000000008a */
[----:B------:R-:W-:Y:S01]  /*ad20*/  F2FP.BF16.F32.PACK_AB R37, R42, R23 ;  /* 0x000000172a25723e */ /* 0x000fe200000010ff */
[----:B------:R-:W-:Y:S01]  /*ad30*/  FFMA R3, R82, R3, R81 ;  /* 0x0000000352037223 */ /* 0x000fe20000000051 */
[----:B------:R-:W-:Y:S01]  /*ad40*/  F2FP.BF16.F32.PACK_AB R30, R41, R30 ;  /* 0x0000001e291e723e */ /* 0x000fe200000010ff */
[----:B------:R-:W-:Y:S01]  /*ad50*/  FMUL R122, R122, R87 ;  /* 0x000000577a7a7220 */ /* 0x000fe20000400000 */
        /* <DEDUP_REMOVED lines=11> */
[-C--:B------:R-:W-:Y:S01]  /*ae10*/  FMUL R118, R118, R87.reuse ;  /* 0x0000005776767220 */ /* 0x080fe20000400000 */
        /* <DEDUP_REMOVED lines=48> */
[----:B------:R-:W-:Y:S01]  /*b120*/  F2FP.BF16.F32.PACK_AB R66, R68, R77 ;  /* 0x0000004d4442723e */ /* 0x000fe200000010ff */
[----:B-12---:R-:W-:Y:S06]  /*b130*/  @!P0 BRA `(.L_x_41) ;  /* 0x0000000000048947 */ /* 0x006fec0003800000 */
[----:B------:R-:W-:Y:S01]  /*b140*/  BPT.TRAP 0x1 ;  /* 0x000000040000795c */ /* 0x000fe20000300000 */
.L_x_41:
[----:B------:R-:W-:Y:S05]  /*b150*/  @P2 BRA `(.L_x_42) ;  /* 0x0000000000082947 */ /* 0x000fea0003800000 */
[----:B------:R-:W1:Y:S02]  /*b160*/  SYNCS.PHASECHK.TRANS64.TRYWAIT P2, [UR6+0x20200], R72 ;  /* 0x02020048ff0075a7 */ /* 0x000e640008040146 */
[----:B-1----:R-:W-:Y:S05]  /*b170*/  @!P2 BRA `(.L_x_43) ;  /* 0x0000004c0090a947 */ /* 0x002fea0003800000 */
.L_x_42:
        /* <DEDUP_REMOVED lines=236> */
.L_x_44:
[----:B------:R-:W-:-:S04]  /*c040*/  ULEA UR6, UR25, UR36, 0x3 ;  /* 0x0000002419067291 */ /* 0x000fc8000f8e183f */
[----:B------:R-:W-:-:S04]  /*c050*/  UIADD3 UR6, UR6, 0x20228, URZ ;  /* 0x0002022806067890 */ /* 0x000fc8000fffe03f */
[----:B------:R-:W-:-:S09]  /*c060*/  UPRMT UR6, URZ, 0x654, UR6 ;  /* 0x000006543f067896 */ /* 0x000fd20008000006 */
[----:B------:R-:W-:Y:S01]  /*c070*/  SYNCS.ARRIVE.TRANS64.RED.A1T0 RZ, [UR6], RZ ;  /* 0x000000ffffff79a7 */ /* 0x000fe20008100406 */
[----:B------:R-:W-:Y:S05]  /*c080*/  @P1 BRA `(.L_x_45) ;  /* 0x0000000000041947 */ /* 0x000fea0003800000 */
[----:B------:R-:W-:Y:S01]  /*c090*/  BPT.TRAP 0x1 ;  /* 0x000000040000795c */ /* 0x000fe20000300000 */
.L_x_45:
[----:B------:R-:W-:-:S04]  /*c0a0*/  UIADD3 UR25, UR25, 0x1, URZ ;  /* 0x0000000119197890 */ /* 0x000fc8000fffe03f */
[----:B------:R-:W-:-:S04]  /*c0b0*/  UISETP.NE.AND UP0, UPT, UR25, 0x5, UPT ;  /* 0x000000051900788c */ /* 0x000fc8000bf05270 */
[----:B------:R-:W-:Y:S01]  /*c0c0*/  USEL UR25, UR25, URZ, UP0 ;  /* 0x0000003f19197287 */ /* 0x000fe20008000000 */
[----:B------:R-:W-:Y:S11]  /*c0d0*/  @!P0 BRA `(.L_x_46) ;  /* 0x0000000000048947 */ /* 0x000ff60003800000 */
[----:B------:R-:W-:Y:S01]  /*c0e0*/  BPT.TRAP 0x1 ;  /* 0x000000040000795c */ /* 0x000fe20000300000 */
.L_x_46:
[----:B------:R-:W-:-:S04]  /*c0f0*/  ULEA UR6, UR25, UR36, 0x3 ;  /* 0x0000002419067291 */ /* 0x000fc8000f8e183f */
[----:B------:R-:W-:-:S04]  /*c100*/  UIADD3 UR6, UR6, 0x20228, URZ ;  /* 0x0002022806067890 */ /* 0x000fc8000fffe03f */
[----:B------:R-:W-:-:S09]  /*c110*/  UPRMT UR6, URZ, 0x654, UR6 ;  /* 0x000006543f067896 */ /* 0x000fd20008000006 */
[----:B------:R-:W-:Y:S01]  /*c120*/  SYNCS.ARRIVE.TRANS64.RED.A1T0 RZ, [UR6], RZ ;  /* 0x000000ffffff79a7 */ /* 0x000fe20008100406 */
[----:B------:R-:W-:Y:S05]  /*c130*/  @P1 BRA `(.L_x_47) ;  /* 0x0000000000041947 */ /* 0x000fea0003800000 */
[----:B------:R-:W-:Y:S01]  /*c140*/  BPT.TRAP 0x1 ;  /* 0x000000040000795c */ /* 0x000fe20000300000 */
.L_x_47:
[----:B------:R-:W-:Y:S01]  /*c150*/  UIADD3 UR10, UR10, 0x1, URZ ;  /* 0x000000010a0a7890 */ /* 0x000fe2000fffe03f */
[C---:B------:R-:W-:Y:S01]  /*c160*/  ISETP.GT.AND P2, PT, R7.reuse, 0x1, PT ;  /* 0x000000010700780c */ /* 0x040fe20003f44270 */
[----:B------:R-:W-:Y:S01]  /*c170*/  UIADD3 UR25, UR25, 0x1, URZ ;  /* 0x0000000119197890 */ /* 0x000fe2000fffe03f */
[----:B------:R-:W-:Y:S01]  /*c180*/  VIADD R7, R7, 0xffffffff ;  /* 0xffffffff07077836 */ /* 0x000fe20000000000 */
[----:B------:R-:W-:Y:S01]  /*c190*/  UISETP.NE.AND UP1, UPT, UR10, 0x5, UPT ;  /* 0x000000050a00788c */ /* 0x000fe2000bf25270 */
[----:B------:R-:W-:Y:S01]  /*c1a0*/  IADD3 R5, R5, 0x80, RZ ;  /* 0x0000008005057810 */ /* 0x000fe20007ffe0ff */
[----:B------:R-:W-:Y:S01]  /*c1b0*/  UISETP.NE.AND UP0, UPT, UR25, 0x5, UPT ;  /* 0x000000051900788c */ /* 0x000fe2000bf05270 */
[----:B-1----:R-:W-:Y:S01]  /*c1c0*/  IMAD.MOV.U32 R9, RZ, RZ, R4 ;  /* 0x000000ffff097224 */ /* 0x002fe200078e0004 */
[----:B------:R-:W-:Y:S01]  /*c1d0*/  USEL UR6, URZ, 0x1, UP1 ;  /* 0x000000013f067887 */ /* 0x000fe20008800000 */
[----:B------:R-:W-:Y:S01]  /*c1e0*/  MOV R8, R6 ;  /* 0x0000000600087202 */ /* 0x000fe20000000f00 */
[----:B------:R-:W-:-:S02]  /*c1f0*/  USEL UR25, UR25, URZ, UP0 ;  /* 0x0000003f19197287 */ /* 0x000fc40008000000 */
[----:B------:R-:W-:Y:S02]  /*c200*/  USEL UR53, UR10, URZ, UP1 ;  /* 0x0000003f0a357287 */ /* 0x000fe40008800000 */
[----:B------:R-:W-:Y:S01]  /*c210*/  LOP3.LUT R18, R18, UR6, RZ, 0x3c, !PT ;  /* 0x0000000612127c12 */ /* 0x000fe2000f8e3cff */
[----:B------:R-:W-:Y:S09]  /*c220*/  @P2 BRA `(.L_x_48) ;  /* 0xffffffc0006c2947 */ /* 0x000ff2000383ffff */
.L_x_37:
[----:B------:R-:W-:-:S04]  /*c230*/  ULOP3.LUT UR4, UR50, 0x1, URZ, 0xfc, !UPT ;  /* 0x0000000132047892 */ /* 0x000fc8000f8efc3f */
[----:B------:R-:W-:-:S06]  /*c240*/  UISETP.NE.AND UP0, UPT, UR4, 0x3, UPT ;  /* 0x000000030400788c */ /* 0x000fcc000bf05270 */
[----:B------:R-:W-:-:S13]  /*c250*/  PLOP3.LUT P2, PT, PT, PT, UP0, 0x80, 0x0 ;  /* 0x000000000000781c */ /* 0x000fda0003f4f008 */
[----:B------:R-:W-:Y:S05]  /*c260*/  @!P2 BRA `(.L_x_49) ;  /* 0x000000000004a947 */ /* 0x000fea0003800000 */
[----:B------:R-:W-:Y:S01]  /*c270*/  BPT.TRAP 0x1 ;  /* 0x000000040000795c */ /* 0x000fe20000300000 */
.L_x_49:
[----:B------:R-:W-:Y:S02]  /*c280*/  UISETP.GT.U32.AND UP0, UPT, UR50, 0x1, UPT ;  /* 0x000000013200788c */ /* 0x000fe4000bf04070 */
[----:B------:R-:W-:-:S04]  /*c290*/  ULEA UR4, UR47, UR36, 0x3 ;  /* 0x000000242f047291 */ /* 0x000fc8000f8e183f */
[----:B------:R-:W-:Y:S01]  /*c2a0*/  UIADD3 UR4, UR4, 0x20260, URZ ;  /* 0x0002026004047890 */ /* 0x000fe2000fffe03f */
[----:B------:R-:W-:-:S03]  /*c2b0*/  PLOP3.LUT P2, PT, PT, PT, UP0, 0x80, 0x0 ;  /* 0x000000000000781c */ /* 0x000fc60003f4f008 */
[----:B------:R-:W-:-:S09]  /*c2c0*/  UPRMT UR4, URZ, 0x654, UR4 ;  /* 0x000006543f047896 */ /* 0x000fd20008000004 */
[----:B------:R-:W-:Y:S01]  /*c2d0*/  SYNCS.ARRIVE.TRANS64.RED.A1T0 RZ, [UR4], RZ ;  /* 0x000000ffffff79a7 */ /* 0x000fe20008100404 */
[----:B------:R-:W-:Y:S05]  /*c2e0*/  @P2 BRA `(.L_x_50) ;  /* 0x0000000000042947 */ /* 0x000fea0003800000 */
[----:B------:R-:W-:Y:S01]  /*c2f0*/  BPT.TRAP 0x1 ;  /* 0x000000040000795c */ /* 0x000fe20000300000 */
.L_x_50:
[----:B------:R-:W-:Y:S05]  /*c300*/  @!P0 BRA `(.L_x_51) ;  /* 0x0000000000048947 */ /* 0x000fea0003800000 */
[----:B------:R-:W-:Y:S01]  /*c310*/  BPT.TRAP 0x1 ;  /* 0x000000040000795c */ /* 0x000fe20000300000 */
.L_x_51:
[----:B------:R-:W-:-:S04]  /*c320*/  ULEA UR25, UR25, UR36, 0x3 ;  /* 0x0000002419197291 */ /* 0x000fc8000f8e183f */
[----:B------:R-:W-:-:S04]  /*c330*/  UIADD3 UR25, UR25, 0x20228, URZ ;  /* 0x0002022819197890 */ /* 0x000fc8000fffe03f */
[----:B------:R-:W-:-:S09]  /*c340*/  UPRMT UR25, URZ, 0x654, UR25 ;  /* 0x000006543f197896 */ /* 0x000fd20008000019 */
[----:B------:R-:W-:Y:S01]  /*c350*/  SYNCS.ARRIVE.TRANS64.RED.A1T0 RZ, [UR25], RZ ;  /* 0x000000ffffff79a7 */ /* 0x000fe20008100419 */
[----:B------:R-:W-:Y:S05]  /*c360*/  @P1 BRA `(.L_x_52) ;  /* 0x0000000000041947 */ /* 0x000fea0003800000 */
[----:B------:R-:W-:Y:S01]  /*c370*/  BPT.TRAP 0x1 ;  /* 0x000000040000795c */ /* 0x000fe20000300000 */
.L_x_52:
[----:B------:R-:W1:Y:S01]  /*c380*/  SHFL.BFLY PT, R8, R3, 0x1, 0x1f ;  /* 0x0c201f0003087f89 */ /* 0x000e6200000e0000 */
[----:B------:R-:W-:Y:S01]  /*c390*/  BSSY B0, `(.L_x_53) ;  /* 0x0000023000007945 */ /* 0x000fe20003800000 */
[----:B------:R-:W-:Y:S01]  /*c3a0*/  MOV R10, 0x3f800000 ;  /* 0x3f800000000a7802 */ /* 0x000fe20000000f00 */
[----:B------:R-:W-:Y:S01]  /*c3b0*/  IMAD.MOV.U32 R9, RZ, RZ, 0x3f800000 ;  /* 0x3f800000ff097424 */ /* 0x000fe200078e00ff */
[----:B------:R-:W2:Y:S01]  /*c3c0*/  SHFL.BFLY PT, R5, R0, 0x1, 0x1f ;  /* 0x0c201f0000057f89 */ /* 0x000ea200000e0000 */
[----:B------:R-:W-:Y:S01]  /*c3d0*/  MOV R11, 0x7f800000 ;  /* 0x7f800000000b7802 */ /* 0x000fe20000000f00 */
[----:B-1----:R-:W-:Y:S01]  /*c3e0*/  FADD R8, R8, R3 ;  /* 0x0000000308087221 */ /* 0x002fe20000000000 */
[----:B--2---:R-:W-:-:S04]  /*c3f0*/  FADD R15, R5, R0 ;  /* 0x00000000050f7221 */ /* 0x004fc80000000000 */
[----:B------:R-:W1:Y:S04]  /*c400*/  SHFL.BFLY PT, R7, R8, 0x2, 0x1f ;  /* 0x0c401f0008077f89 */ /* 0x000e6800000e0000 */
[----:B------:R-:W2:Y:S01]  /*c410*/  SHFL.BFLY PT, R20, R15, 0x2, 0x1f ;  /* 0x0c401f000f147f89 */ /* 0x000ea200000e0000 */
[C---:B-1----:R-:W-:Y:S01]  /*c420*/  FSETP.NE.AND P0, PT, R8.reuse, -R7, PT ;  /* 0x800000070800720b */ /* 0x042fe20003f05000 */
[----:B------:R-:W-:Y:S01]  /*c430*/  FADD R3, R8, R7 ;  /* 0x0000000708037221 */ /* 0x000fe20000000000 */
[----:B------:R-:W-:Y:S02]  /*c440*/  IMAD.MOV.U32 R7, RZ, RZ, 0x7f800000 ;  /* 0x7f800000ff077424 */ /* 0x000fe400078e00ff */
[----:B--2---:R-:W-:-:S09]  /*c450*/  FADD R5, R15, R20 ;  /* 0x000000140f057221 */ /* 0x004fd20000000000 */
[----:B------:R-:W-:Y:S05]  /*c460*/  @!P0 BRA `(.L_x_54) ;  /* 0x0000000000548947 */ /* 0x000fea0003800000 */
[----:B------:R-:W-:Y:S01]  /*c470*/  VIADD R0, R3, 0x1800000 ;  /* 0x0180000003007836 */ /* 0x000fe20000000000 */
[----:B------:R-:W-:Y:S04]  /*c480*/  BSSY B1, `(.L_x_55) ;  /* 0x000000c000017945 */ /* 0x000fe80003800000 */
[----:B------:R-:W-:-:S04]  /*c490*/  LOP3.LUT R0, R0, 0x7f800000, RZ, 0xc0, !PT ;  /* 0x7f80000000007812 */ /* 0x000fc800078ec0ff */
[----:B------:R-:W-:-:S13]  /*c4a0*/  ISETP.GT.U32.AND P0, PT, R0, 0x1ffffff, PT ;  /* 0x01ffffff0000780c */ /* 0x000fda0003f04070 */
[----:B------:R-:W-:Y:S05]  /*c4b0*/  @P0 BRA `(.L_x_56) ;  /* 0x0000000000100947 */ /* 0x000fea0003800000 */
[----:B------:R-:W-:-:S07]  /*c4c0*/  MOV R14, 0xc4e0 ;  /* 0x0000c4e0000e7802 */ /* 0x000fce0000000f00 */
[----:B------:R-:W-:Y:S05]  /*c4d0*/  CALL.REL.NOINC `($__internal_0_$__cuda_sm20_rcp_rn_f32_slowpath) ;  /* 0x0000003c00c87944 */ /* 0x000fea0003c00000 */
[----:B------:R-:W-:Y:S01]  /*c4e0*/  MOV R9, R0 ;  /* 0x0000000000097202 */ /* 0x000fe20000000f00 */
[----:B------:R-:W-:Y:S06]  /*c4f0*/  BRA `(.L_x_57) ;  /* 0x0000000000107947 */ /* 0x000fec0003800000 */
.L_x_56:
[----:B------:R-:W1:Y:S02]  /*c500*/  MUFU.RCP R0, R3 ;  /* 0x0000000300007308 */ /* 0x000e640000001000 */
[----:B-1----:R-:W-:-:S04]  /*c510*/  FFMA R8, R3, R0, -1 ;  /* 0xbf80000003087423 */ /* 0x002fc80000000000 */
[----:B------:R-:W-:-:S04]  /*c520*/  FADD.FTZ R9, -R8, -RZ ;  /* 0x800000ff08097221 */ /* 0x000fc80000010100 */
[----:B------:R-:W-:-:S07]  /*c530*/  FFMA R9, R0, R9, R0 ;  /* 0x0000000900097223 */ /* 0x000fce0000000000 */
.L_x_57:
[----:B------:R-:W-:Y:S05]  /*c540*/  BSYNC B1 ;  /* 0x0000000000017941 */ /* 0x000fea0003800000 */
.L_x_55:
[----:B------:R-:W-:Y:S01]  /*c550*/  FSETP.GEU.AND P0, PT, |R3|, 1.175494350822287508e-38, PT ;  /* 0x008000000300780b */ /* 0x000fe20003f0e200 */
[----:B------:R-:W-:-:S12]  /*c560*/  ULDC UR4, c[0x0][0x600] ;  /* 0x0001800000047ab9 */ /* 0x000fd80000000800 */
[----:B------:R-:W-:-:S04]  /*c570*/  @!P0 FMUL R3, R3, 16777216 ;  /* 0x4b80000003038820 */ /* 0x000fc80000400000 */
[----:B------:R-:W1:Y:S02]  /*c580*/  MUFU.LG2 R0, R3 ;  /* 0x0000000300007308 */ /* 0x000e640000000c00 */
[----:B-1----:R-:W-:-:S04]  /*c590*/  @!P0 FADD R0, R0, -24 ;  /* 0xc1c0000000008421 */ /* 0x002fc80000000000 */
[----:B------:R-:W-:-:S04]  /*c5a0*/  FMUL R11, R0, 0.69314718246459960938 ;  /* 0x3f317218000b7820 */ /* 0x000fc80000400000 */
[----:B------:R-:W-:-:S07]  /*c5b0*/  FFMA R11, R4, UR4, R11 ;  /* 0x00000004040b7c23 */ /* 0x000fce000800000b */
.L_x_54:
[----:B------:R-:W-:Y:S05]  /*c5c0*/  BSYNC B0 ;  /* 0x0000000000007941 */ /* 0x000fea0003800000 */
.L_x_53:
[----:B------:R-:W-:Y:S01]  /*c5d0*/  FSETP.NE.AND P0, PT, R15, -R20, PT ;  /* 0x800000140f00720b */ /* 0x000fe20003f05000 */
[----:B------:R-:W-:Y:S01]  /*c5e0*/  ULDC UR4, c[0x0][0x608] ;  /* 0x0001820000047ab9 */ /* 0x000fe20000000800 */
[----:B------:R-:W-:Y:S01]  /*c5f0*/  BSSY B0, `(.L_x_58) ;  /* 0x000002d000007945 */ /* 0x000fe20003800000 */
[----:B------:R-:W-:-:S04]  /*c600*/  FMUL R9, R9, UR4 ;  /* 0x0000000409097c20 */ /* 0x000fc80008400000 */
        /* <DEDUP_REMOVED lines=20> */
[----:B------:R-:W-:Y:S06]  /*c750*/  @!P0 BRA `(.L_x_59) ;  /* 0x0000000000588947 */ /* 0x000fec0003800000 */
[----:B------:R-:W-:Y:S01]  /*c760*/  VIADD R0, R5, 0x1800000 ;  /* 0x0180000005007836 */ /* 0x000fe20000000000 */
[----:B------:R-:W-:Y:S04]  /*c770*/  BSSY B1, `(.L_x_60) ;  /* 0x000000d000017945 */ /* 0x000fe80003800000 */
[----:B------:R-:W-:-:S04]  /*c780*/  LOP3.LUT R0, R0, 0x7f800000, RZ, 0xc0, !PT ;  /* 0x7f80000000007812 */ /* 0x000fc800078ec0ff */
[----:B------:R-:W-:-:S13]  /*c790*/  ISETP.GT.U32.AND P0, PT, R0, 0x1ffffff, PT ;  /* 0x01ffffff0000780c */ /* 0x000fda0003f04070 */
[----:B------:R-:W-:Y:S05]  /*c7a0*/  @P0 BRA `(.L_x_61) ;  /* 0x0000000000140947 */ /* 0x000fea0003800000 */
[----:B------:R-:W-:Y:S02]  /*c7b0*/  MOV R3, R5 ;  /* 0x0000000500037202 */ /* 0x000fe40000000f00 */
[----:B------:R-:W-:-:S07]  /*c7c0*/  MOV R14, 0xc7e0 ;  /* 0x0000c7e0000e7802 */ /* 0x000fce0000000f00 */
[----:B------:R-:W-:Y:S05]  /*c7d0*/  CALL.REL.NOINC `($__internal_0_$__cuda_sm20_rcp_rn_f32_slowpath) ;  /* 0x0000003c00087944 */ /* 0x000fea0003c00000 */
[----:B------:R-:W-:Y:S01]  /*c7e0*/  IMAD.MOV.U32 R10, RZ, RZ, R0 ;  /* 0x000000ffff0a7224 */ /* 0x000fe200078e0000 */
[----:B------:R-:W-:Y:S06]  /*c7f0*/  BRA `(.L_x_62) ;  /* 0x0000000000107947 */ /* 0x000fec0003800000 */
.L_x_61:
[----:B------:R-:W1:Y:S02]  /*c800*/  MUFU.RCP R10, R5 ;  /* 0x00000005000a7308 */ /* 0x000e640000001000 */
[----:B-1----:R-:W-:-:S04]  /*c810*/  FFMA R0, R5, R10, -1 ;  /* 0xbf80000005007423 */ /* 0x002fc8000000000a */
[----:B------:R-:W-:-:S04]  /*c820*/  FADD.FTZ R3, -R0, -RZ ;  /* 0x800000ff00037221 */ /* 0x000fc80000010100 */
[----:B------:R-:W-:-:S07]  /*c830*/  FFMA R10, R10, R3, R10 ;  /* 0x000000030a0a7223 */ /* 0x000fce000000000a */
.L_x_62:
[----:B------:R-:W-:Y:S05]  /*c840*/  BSYNC B1 ;  /* 0x0000000000017941 */ /* 0x000fea0003800000 */
.L_x_60:
[----:B------:R-:W-:Y:S01]  /*c850*/  FSETP.GEU.AND P0, PT, |R5|, 1.175494350822287508e-38, PT ;  /* 0x008000000500780b */ /* 0x000fe20003f0e200 */
[----:B------:R-:W-:-:S12]  /*c860*/  ULDC UR4, c[0x0][0x600] ;  /* 0x0001800000047ab9 */ /* 0x000fd80000000800 */
[----:B------:R-:W-:-:S04]  /*c870*/  @!P0 FMUL R5, R5, 16777216 ;  /* 0x4b80000005058820 */ /* 0x000fc80000400000 */
[----:B------:R-:W1:Y:S02]  /*c880*/  MUFU.LG2 R0, R5 ;  /* 0x0000000500007308 */ /* 0x000e640000000c00 */
[----:B-1----:R-:W-:-:S04]  /*c890*/  @!P0 FADD R0, R0, -24 ;  /* 0xc1c0000000008421 */ /* 0x002fc80000000000 */
[----:B------:R-:W-:-:S04]  /*c8a0*/  FMUL R7, R0, 0.69314718246459960938 ;  /* 0x3f31721800077820 */ /* 0x000fc80000400000 */
[----:B------:R-:W-:-:S07]  /*c8b0*/  FFMA R7, R6, UR4, R7 ;  /* 0x0000000406077c23 */ /* 0x000fce0008000007 */
.L_x_59:
[----:B------:R-:W-:Y:S05]  /*c8c0*/  BSYNC B0 ;  /* 0x0000000000007941 */ /* 0x000fea0003800000 */
.L_x_58:
[----:B------:R-:W-:Y:S01]  /*c8d0*/  SHF.L.U32 R0, R19, 0x1f, RZ ;  /* 0x0000001f13007819 */ /* 0x000fe200000006ff */
[----:B------:R-:W-:Y:S01]  /*c8e0*/  UISETP.NE.AND UP0, UPT, UR52, 0x1, UPT ;  /* 0x000000013400788c */ /* 0x000fe2000bf05270 */
[----:B------:R-:W-:Y:S01]  /*c8f0*/  LOP3.LUT P0, R23, R2, 0x3, RZ, 0xc0, !PT ;  /* 0x0000000302177812 */ /* 0x000fe2000780c0ff */
[----:B------:R-:W-:Y:S01]  /*c900*/  UISETP.NE.AND UP1, UPT, UR52, 0x2, UPT ;  /* 0x000000023400788c */ /* 0x000fe2000bf25270 */
[----:B------:R-:W1:Y:S01]  /*c910*/  SYNCS.PHASECHK.TRANS64.TRYWAIT P1, [UR24+0x8], R0 ;  /* 0x00000800ff0075a7 */ /* 0x000e620008020158 */
[----:B------:R-:W-:Y:S02]  /*c920*/  ULDC UR4, c[0x0][0x608] ;  /* 0x0001820000047ab9 */ /* 0x000fe40000000800 */
[----:B------:R-:W-:-:S04]  /*c930*/  FMUL R10, R10, UR4 ;  /* 0x000000040a0a7c20 */ /* 0x000fc80008400000 */
[-C--:B------:R-:W-:Y:S01]  /*c940*/  FMUL R122, R122, R10.reuse ;  /* 0x0000000a7a7a7220 */ /* 0x080fe20000400000 */
[----:B------:R-:W-:Y:S01]  /*c950*/  @!UP0 ULOP3.LUT UP2, URZ, UR47, 0x2, URZ, 0xc0, !UPT ;  /* 0x000000022f3f8892 */ /* 0x000fe2000f84c03f */
[-C--:B------:R-:W-:Y:S01]  /*c960*/  FMUL R123, R123, R10.reuse ;  /* 0x0000000a7b7b7220 */ /* 0x080fe20000400000 */
[----:B------:R-:W-:Y:S01]  /*c970*/  @!UP0 ULOP3.LUT UR47, UR47, 0x1, URZ, 0xc0, !UPT ;  /* 0x000000012f2f8892 */ /* 0x000fe2000f8ec03f */
[-C--:B------:R-:W-:Y:S01]  /*c980*/  FMUL R126, R126, R10.reuse ;  /* 0x0000000a7e7e7220 */ /* 0x080fe20000400000 */
[----:B------:R-:W-:Y:S01]  /*c990*/  @!UP0 USEL UR4, URZ, 0x1, UP2 ;  /* 0x000000013f048887 */ /* 0x000fe20009000000 */
[-C--:B------:R-:W-:Y:S01]  /*c9a0*/  FMUL R127, R127, R10.reuse ;  /* 0x0000000a7f7f7220 */ /* 0x080fe20000400000 */
[----:B------:R-:W-:Y:S01]  /*c9b0*/  @!UP1 UIADD3 UR5, UR47, 0x1, URZ ;  /* 0x000000012f059890 */ /* 0x000fe2000fffe03f */
[-C--:B------:R-:W-:Y:S01]  /*c9c0*/  FMUL R114, R114, R10.reuse ;  /* 0x0000000a72727220 */ /* 0x080fe20000400000 */
[----:B------:R-:W-:Y:S01]  /*c9d0*/  @!UP0 ULOP3.LUT UR46, UR46, UR4, URZ, 0x3c, !UPT ;  /* 0x000000042e2e8292 */ /* 0x000fe2000f8e3c3f */
[-C--:B------:R-:W-:Y:S01]  /*c9e0*/  FMUL R115, R115, R10.reuse ;  /* 0x0000000a73737220 */ /* 0x080fe20000400000 */
[----:B------:R-:W-:Y:S01]  /*c9f0*/  @!UP1 UISETP.GT.U32.AND UP2, UPT, UR5, 0x1, UPT ;  /* 0x000000010500988c */ /* 0x000fe2000bf44070 */
[-C--:B------:R-:W-:Y:S01]  /*ca00*/  FMUL R118, R118, R10.reuse ;  /* 0x0000000a76767220 */ /* 0x080fe20000400000 */
[----:B------:R-:W-:Y:S01]  /*ca10*/  @!UP1 ULOP3.LUT UR47, UR47, 0x1, URZ, 0xc, !UPT ;  /* 0x000000012f2f9892 */ /* 0x000fe2000f8e0c3f */
[----:B------:R-:W-:Y:S01]  /*ca20*/  FMUL R119, R119, R10 ;  /* 0x0000000a77777220 */ /* 0x000fe20000400000 */
[----:B------:R-:W-:-:S04]  /*ca30*/  @!UP1 USEL UR4, URZ, 0x1, !UP2 ;  /* 0x000000013f049887 */ /* 0x000fc8000d000000 */
[----:B------:R-:W-:Y:S01]  /*ca40*/  @!UP1 ULOP3.LUT UR46, UR46, UR4, URZ, 0x3c, !UPT ;  /* 0x000000042e2e9292 */ /* 0x000fe2000f8e3c3f */
[----:B-1----:R-:W-:Y:S11]  /*ca50*/  @!P1 BRA `(.L_x_63) ;  /* 0x0000003400709947 */ /* 0x002ff60003800000 */
.L_x_133:
[----:B------:R-:W-:Y:S01]  /*ca60*/  USHF.L.U32 UR42, UR42, 0x6, URZ ;  /* 0x000000062a2a7899 */ /* 0x000fe2000800063f */
[----:B------:R-:W-:Y:S04]  /*ca70*/  BSSY B0, `(.L_x_64) ;  /* 0x000001a000007945 */ /* 0x000fe80003800000 */
[----:B------:R-:W-:Y:S07]  /*ca80*/  @P0 BRA `(.L_x_65) ;  /* 0x0000000000600947 */ /* 0x000fee0003800000 */
[----:B------:R-:W2:Y:S01]  /*ca90*/  LDC R4, c[0x0][0xa10] ;  /* 0x00028400ff047b82 */ /* 0x000ea20000000800 */
[----:B-1----:R-:W-:Y:S01]  /*caa0*/  LOP3.LUT R0, R2, 0x60, RZ, 0xc0, !PT ;  /* 0x0000006002007812 */ /* 0x002fe200078ec0ff */
[----:B------:R-:W-:Y:S01]  /*cab0*/  ULDC UR4, c[0x0][0x288] ;  /* 0x0000a20000047ab9 */ /* 0x000fe20000000800 */
[----:B------:R-:W-:Y:S02]  /*cac0*/  SHF.R.U32.HI R3, RZ, 0x2, R2 ;  /* 0x00000002ff037819 */ /* 0x000fe40000011602 */
[----:B------:R-:W-:Y:S02]  /*cad0*/  SHF.R.U32.HI R0, RZ, 0x5, R0 ;  /* 0x00000005ff007819 */ /* 0x000fe40000011600 */
[----:B------:R-:W-:Y:S01]  /*cae0*/  IADD3 R5, RZ, -UR39, RZ ;  /* 0x80000027ff057c10 */ /* 0x000fe2000fffe0ff */
[----:B------:R-:W1:Y:S01]  /*caf0*/  LDC.64 R8, c[0x0][0x688] ;  /* 0x0001a200ff087b82 */ /* 0x000e620000000a00 */
[----:B------:R-:W-:Y:S01]  /*cb00*/  LOP3.LUT R3, R3, 0x7, RZ, 0xc0, !PT ;  /* 0x0000000703037812 */ /* 0x000fe200078ec0ff */
[----:B------:R-:W-:-:S05]  /*cb10*/  IMAD.SHL.U32 R0, R0, 0x10, RZ ;  /* 0x0000001000007824 */ /* 0x000fca00078e00ff */
[----:B------:R-:W-:Y:S01]  /*cb20*/  LOP3.LUT R3, R0, 0xfffffff0, R3, 0xe2, !PT ;  /* 0xfffffff000037812 */ /* 0x000fe200078ee203 */
[----:B--2---:R-:W-:-:S04]  /*cb30*/  IMAD R5, R4, R5, UR45 ;  /* 0x0000002d04057e24 */ /* 0x004fc8000f8e0205 */
[----:B-1----:R-:W-:Y:S01]  /*cb40*/  IMAD R0, R5, R8, UR42 ;  /* 0x0000002a05007e24 */ /* 0x002fe2000f8e0208 */
[----:B------:R-:W-:-:S03]  /*cb50*/  IADD3 R5, R3, UR42, RZ ;  /* 0x0000002a03057c10 */ /* 0x000fc6000fffe0ff */
[----:B------:R-:W-:Y:S01]  /*cb60*/  IMAD R0, R9, UR44, R0 ;  /* 0x0000002c09007c24 */ /* 0x000fe2000f8e0200 */
[C---:B------:R-:W-:Y:S01]  /*cb70*/  ISETP.GE.U32.AND P0, PT, R5.reuse, UR4, PT ;  /* 0x0000000405007c0c */ /* 0x040fe2000bf06070 */
[----:B------:R-:W-:-:S03]  /*cb80*/  VIADD R4, R5, 0x8 ;  /* 0x0000000805047836 */ /* 0x000fc60000000000 */
[----:B------:R-:W-:Y:S02]  /*cb90*/  IADD3 R3, P2, R3, R0, RZ ;  /* 0x0000000003037210 */ /* 0x000fe40007f5e0ff */
[----:B------:R-:W-:Y:S01]  /*cba0*/  ISETP.GE.U32.AND P1, PT, R4, UR4, PT ;  /* 0x0000000404007c0c */ /* 0x000fe2000bf26070 */
[----:B------:R-:W-:Y:S01]  /*cbb0*/  ULDC.64 UR4, c[0x0][0x680] ;  /* 0x0001a00000047ab9 */ /* 0x000fe20000000a00 */
[----:B------:R-:W-:Y:S02]  /*cbc0*/  LEA.HI.X.SX32 R0, R0, RZ, 0x1, P2 ;  /* 0x000000ff00007211 */ /* 0x000fe400010f0eff */
[----:B------:R-:W-:-:S04]  /*cbd0*/  LEA R4, P2, R3, UR4, 0x2 ;  /* 0x0000000403047c11 */ /* 0x000fc8000f8410ff */
[----:B------:R-:W-:-:S05]  /*cbe0*/  LEA.HI.X R5, R3, UR5, R0, 0x2, P2 ;  /* 0x0000000503057c11 */ /* 0x000fca00090f1400 */
[----:B------:R2:W-:Y:S04]  /*cbf0*/  @!P0 STG.E desc[UR56][R4.64], R11 ;  /* 0x0000000b04008986 */ /* 0x0005e8000c101938 */
[----:B------:R2:W-:Y:S02]  /*cc00*/  @!P1 STG.E desc[UR56][R4.64+0x20], R7 ;  /* 0x0000200704009986 */ /* 0x0005e4000c101938 */
.L_x_65:
[----:B------:R-:W-:Y:S05]  /*cc10*/  BSYNC B0 ;  /* 0x0000000000007941 */ /* 0x000fea0003800000 */
.L_x_64:
[----:B------:R-:W-:Y:S01]  /*cc20*/  ULDC.64 UR4, c[0x0][0x730] ;  /* 0x0001cc0000047ab9 */ /* 0x000fe20000000a00 */
[-C--:B------:R-:W-:Y:S01]  /*cc30*/  FMUL R29, R106, R10.reuse ;  /* 0x0000000a6a1d7220 */ /* 0x080fe20000400000 */
[----:B------:R-:W-:Y:S01]  /*cc40*/  ISETP.NE.U32.AND P0, PT, RZ, UR4, PT ;  /* 0x00000004ff007c0c */ /* 0x000fe2000bf05070 */
[-C--:B------:R-:W-:Y:S01]  /*cc50*/  FMUL R28, R107, R10.reuse ;  /* 0x0000000a6b1c7220 */ /* 0x080fe20000400000 */
[-C--:B------:R-:W-:Y:S01]  /*cc60*/  FMUL R33, R110, R10.reuse ;  /* 0x0000000a6e217220 */ /* 0x080fe20000400000 */
[-C--:B------:R-:W-:Y:S01]  /*cc70*/  FMUL R32, R111, R10.reuse ;  /* 0x0000000a6f207220 */ /* 0x080fe20000400000 */
[----:B------:R-:W-:Y:S01]  /*cc80*/  ISETP.NE.AND.EX P0, PT, RZ, UR5, PT, P0 ;  /* 0x00000005ff007c0c */ /* 0x000fe2000bf05300 */
[-C--:B------:R-:W-:Y:S01]  /*cc90*/  FMUL R37, R98, R10.reuse ;  /* 0x0000000a62257220 */ /* 0x080fe20000400000 */
[-C--:B------:R-:W-:Y:S01]  /*cca0*/  FMUL R36, R99, R10.reuse ;  /* 0x0000000a63247220 */ /* 0x080fe20000400000 */
[-C--:B------:R-:W-:Y:S01]  /*ccb0*/  FMUL R41, R102, R10.reuse ;  /* 0x0000000a66297220 */ /* 0x080fe20000400000 */
[-C--:B------:R-:W-:Y:S01]  /*ccc0*/  FMUL R40, R103, R10.reuse ;  /* 0x0000000a67287220 */ /* 0x080fe20000400000 */
[-C--:B------:R-:W-:Y:S01]  /*ccd0*/  FMUL R45, R90, R10.reuse ;  /* 0x0000000a5a2d7220 */ /* 0x080fe20000400000 */
[-C--:B------:R-:W-:Y:S01]  /*cce0*/  FMUL R44, R91, R10.reuse ;  /* 0x0000000a5b2c7220 */ /* 0x080fe20000400000 */
[-C--:B------:R-:W-:Y:S01]  /*ccf0*/  FMUL R49, R94, R10.reuse ;  /* 0x0000000a5e317220 */ /* 0x080fe20000400000 */
[----:B------:R-:W-:-:S05]  /*cd00*/  FMUL R48, R95, R10 ;  /* 0x0000000a5f307220 */ /* 0x000fca0000400000 */
[----:B------:R-:W-:Y:S05]  /*cd10*/  @P0 BRA `(.L_x_66) ;  /* 0x0000000000240947 */ /* 0x000fea0003800000 */
[----:B------:R-:W-:Y:S02]  /*cd20*/  ULDC.64 UR4, c[0x0][0x728] ;  /* 0x0001ca0000047ab9 */ /* 0x000fe40000000a00 */
[----:B------:R-:W-:-:S04]  /*cd30*/  ISETP.NE.U32.AND P0, PT, RZ, UR4, PT ;  /* 0x00000004ff007c0c */ /* 0x000fc8000bf05070 */
[----:B------:R-:W-:-:S13]  /*cd40*/  ISETP.NE.AND.EX P0, PT, RZ, UR5, PT, P0 ;  /* 0x00000005ff007c0c */ /* 0x000fda000bf05300 */
[----:B------:R-:W-:Y:S05]  /*cd50*/  @!P0 BRA `(.L_x_67) ;  /* 0x00000000000c8947 */ /* 0x000fea0003800000 */
[----:B--2---:R-:W2:Y:S02]  /*cd60*/  LDC.64 R4, c[0x0][0x728] ;  /* 0x0001ca00ff047b82 */ /* 0x004ea40000000a00 */
[----:B--2---:R3:W5:Y:S01]  /*cd70*/  LDG.E R16, desc[UR56][R4.64] ;  /* 0x0000003804107981 */ /* 0x004762000c1e1900 */
[----:B------:R-:W-:Y:S05]  /*cd80*/  BRA `(.L_x_66) ;  /* 0x0000000000087947 */ /* 0x000fea0003800000 */
.L_x_67:
[----:B------:R-:W-:Y:S02]  /*cd90*/  ULDC UR4, c[0x0][0x720] ;  /* 0x0001c80000047ab9 */ /* 0x000fe40000000800 */
[----:B------:R-:W-:-:S07]  /*cda0*/  MOV R16, UR4 ;  /* 0x0000000400107c02 */ /* 0x000fce0008000f00 */
.L_x_66:
[----:B-1----:R-:W-:-:S04]  /*cdb0*/  MOV R0, RZ ;  /* 0x000000ff00007202 */ /* 0x002fc80000000f00 */
[----:B------:R-:W-:-:S13]  /*cdc0*/  LOP3.LUT P0, RZ, R0, 0x9f, RZ, 0xc0, !PT ;  /* 0x0000009f00ff7812 */ /* 0x000fda000780c0ff */
[----:B------:R-:W-:Y:S05]  /*cdd0*/  @!P0 BRA `(.L_x_68) ;  /* 0x0000000000408947 */ /* 0x000fea0003800000 */
[----:B------:R-:W-:Y:S01]  /*cde0*/  MOV R0, 0x0 ;  /* 0x0000000000007802 */ /* 0x000fe20000000f00 */
[----:B------:R-:W-:Y:S01]  /*cdf0*/  ULDC.64 UR4, c[0x4][0x70] ;  /* 0x01001c0000047ab9 */ /* 0x000fe20000000a00 */
[----:B------:R-:W-:Y:S01]  /*ce00*/  ULDC.64 UR6, c[0x4][0x8] ;  /* 0x0100020000067ab9 */ /* 0x000fe20000000a00 */
[----:B--23--:R-:W-:Y:S01]  /*ce10*/  IMAD.U32 R4, RZ, RZ, UR4 ;  /* 0x00000004ff047e24 */ /* 0x00cfe2000f8e00ff */
[----:B------:R1:W2:Y:S01]  /*ce20*/  LDC.64 R14, c[0x4][R0] ;  /* 0x01000000000e7b82 */ /* 0x0002a20000000a00 */
[----:B------:R-:W-:Y:S01]  /*ce30*/  MOV R5, UR5 ;  /* 0x0000000500057c02 */ /* 0x000fe20008000f00 */
[----:B------:R-:W-:Y:S01]  /*ce40*/  ULDC.64 UR4, c[0x4][0x78] ;  /* 0x01001e0000047ab9 */ /* 0x000fe20000000a00 */
[----:B------:R-:W-:Y:S01]  /*ce50*/  IMAD.U32 R10, RZ, RZ, UR6 ;  /* 0x00000006ff0a7e24 */ /* 0x000fe2000f8e00ff */
[----:B------:R-:W-:Y:S01]  /*ce60*/  MOV R7, UR5 ;  /* 0x0000000500077c02 */ /* 0x000fe20008000f00 */
[----:B------:R-:W-:Y:S01]  /*ce70*/  IMAD.U32 R6, RZ, RZ, UR4 ;  /* 0x00000004ff067e24 */ /* 0x000fe2000f8e00ff */
[----:B------:R-:W-:Y:S01]  /*ce80*/  MOV R11, UR7 ;  /* 0x00000007000b7c02 */ /* 0x000fe20008000f00 */
[----:B------:R-:W-:Y:S01]  /*ce90*/  IMAD.MOV.U32 R8, RZ, RZ, 0x70 ;  /* 0x00000070ff087424 */ /* 0x000fe200078e00ff */
[----:B------:R-:W-:Y:S01]  /*cea0*/  MOV R12, 0x1 ;  /* 0x00000001000c7802 */ /* 0x000fe20000000f00 */
[----:B-1----:R-:W-:-:S07]  /*ceb0*/  IMAD.MOV.U32 R13, RZ, RZ, RZ ;  /* 0x000000ffff0d7224 */ /* 0x002fce00078e00ff */
[----:B------:R-:W-:-:S07]  /*cec0*/  LEPC R20, `(.L_x_68) ;  /* 0x000000001014794e */ /* 0x000fce0000000000 */
[----:B--2--5:R-:W-:Y:S05]  /*ced0*/  CALL.ABS.NOINC R14 ;  /* 0x000000000e007343 */ /* 0x024fea0003c00000 */
.L_x_68:
[----:B------:R-:W-:Y:S01]  /*cee0*/  MOV R24, UR36 ;  /* 0x0000002400187c02 */ /* 0x000fe20008000f00 */
[----:B------:R-:W-:-:S04]  /*cef0*/  IMAD.U32 R3, RZ, RZ, UR52 ;  /* 0x00000034ff037e24 */ /* 0x000fc8000f8e00ff */
[----:B------:R-:W-:-:S05]  /*cf00*/  IMAD R24, R3, 0x1100, R24 ;  /* 0x0000110003187824 */ /* 0x000fca00078e0218 */
[----:B------:R-:W-:-:S04]  /*cf10*/  IADD3 R25, R24, 0x1cf00, RZ ;  /* 0x0001cf0018197810 */ /* 0x000fc80007ffe0ff */
        /* <DEDUP_REMOVED lines=18> */
.L_x_69:
[C---:B------:R-:W-:Y:S01]  /*d040*/  IMAD.SHL.U32 R0, R2.reuse, 0x8, RZ ;  /* 0x0000000802007824 */ /* 0x040fe200078e00ff */
[----:B------:R-:W-:Y:S01]  /*d050*/  ULDC.64 UR4, c[0x0][0x730] ;  /* 0x0001cc0000047ab9 */ /* 0x000fe20000000a00 */
[----:B------:R-:W-:Y:S02]  /*d060*/  SHF.L.U32 R3, R2, 0x4, RZ ;  /* 0x0000000402037819 */ /* 0x000fe400000006ff */
[----:B------:R-:W-:Y:S01]  /*d070*/  ISETP.NE.U32.AND P0, PT, RZ, UR4, PT ;  /* 0x00000004ff007c0c */ /* 0x000fe2000bf05070 */
[----:B------:R-:W-:Y:S01]  /*d080*/  ULDC UR4, c[0x0][0x720] ;  /* 0x0001c80000047ab9 */ /* 0x000fe20000000800 */
[----:B------:R-:W-:Y:S02]  /*d090*/  LOP3.LUT R0, R0, 0x300, RZ, 0xc0, !PT ;  /* 0x0000030000007812 */ /* 0x000fe400078ec0ff */
[----:B--23--:R-:W-:Y:S02]  /*d0a0*/  SHF.R.U32.HI R5, RZ, 0x1, R2 ;  /* 0x00000001ff057819 */ /* 0x00cfe40000011602 */
[----:B------:R-:W-:Y:S01]  /*d0b0*/  LOP3.LUT R4, R3, 0x40, RZ, 0xc0, !PT ;  /* 0x0000004003047812 */ /* 0x000fe200078ec0ff */
[----:B------:R-:W-:Y:S01]  /*d0c0*/  IMAD R23, R23, 0x10, R0 ;  /* 0x0000001017177824 */ /* 0x000fe200078e0200 */
[----:B------:R-:W-:-:S02]  /*d0d0*/  LOP3.LUT R0, R2, 0x7f, RZ, 0xc0, !PT ;  /* 0x0000007f02007812 */ /* 0x000fc400078ec0ff */
[----:B------:R-:W-:Y:S02]  /*d0e0*/  ISETP.NE.AND.EX P0, PT, RZ, UR5, PT, P0 ;  /* 0x00000005ff007c0c */ /* 0x000fe4000bf05300 */
[----:B------:R-:W-:Y:S02]  /*d0f0*/  IADD3 R0, R0, 0x1f, RZ ;  /* 0x0000001f00007810 */ /* 0x000fe40007ffe0ff */
[----:B------:R-:W-:Y:S02]  /*d100*/  LOP3.LUT R4, R4, 0x8, R5, 0xf8, !PT ;  /* 0x0000000804047812 */ /* 0x000fe400078ef805 */
[----:B-----5:R-:W-:Y:S02]  /*d110*/  FSEL R50, R16, UR4, !P0 ;  /* 0x0000000410327c08 */ /* 0x020fe4000c000000 */
[----:B------:R-:W-:Y:S02]  /*d120*/  SHF.L.U32 R5, R2, 0x1, RZ ;  /* 0x0000000102057819 */ /* 0x000fe400000006ff */
[----:B------:R-:W-:Y:S01]  /*d130*/  ISETP.GT.U32.AND P0, PT, R0, 0x3e, PT ;  /* 0x0000003e0000780c */ /* 0x000fe20003f04070 */
[-C--:B------:R-:W-:Y:S01]  /*d140*/  FMUL R0, R120, R50.reuse ;  /* 0x0000003278007220 */ /* 0x080fe20000400000 */
[----:B------:R-:W-:Y:S01]  /*d150*/  LOP3.LUT R5, R4, 0x8, R5, 0x78, !PT ;  /* 0x0000000804057812 */ /* 0x000fe200078e7805 */
[-C--:B------:R-:W-:Y:S01]  /*d160*/  FMUL R6, R124, R50.reuse ;  /* 0x000000327c067220 */ /* 0x080fe20000400000 */
[----:B------:R-:W-:Y:S01]  /*d170*/  LOP3.LUT R4, R3, 0x80, RZ, 0xc0, !PT ;  /* 0x0000008003047812 */ /* 0x000fe200078ec0ff */
[-C--:B------:R-:W-:Y:S01]  /*d180*/  FMUL R3, R121, R50.reuse ;  /* 0x0000003279037220 */ /* 0x080fe20000400000 */
[-C--:B------:R-:W-:Y:S01]  /*d190*/  FMUL R7, R125, R50.reuse ;  /* 0x000000327d077220 */ /* 0x080fe20000400000 */
[-C--:B------:R-:W-:Y:S01]  /*d1a0*/  FMUL R8, R126, R50.reuse ;  /* 0x000000327e087220 */ /* 0x080fe20000400000 */
[----:B------:R-:W-:Y:S01]  /*d1b0*/  IADD3 R23, R5, R23, R4 ;  /* 0x0000001705177210 */ /* 0x000fe20007ffe004 */
[-C--:B------:R-:W-:Y:S01]  /*d1c0*/  FMUL R4, R122, R50.reuse ;  /* 0x000000327a047220 */ /* 0x080fe20000400000 */
[-C--:B------:R-:W-:Y:S01]  /*d1d0*/  FMUL R5, R123, R50.reuse ;  /* 0x000000327b057220 */ /* 0x080fe20000400000 */
[-C--:B------:R-:W-:Y:S01]  /*d1e0*/  FMUL R9, R127, R50.reuse ;  /* 0x000000327f097220 */ /* 0x080fe20000400000 */
[----:B------:R-:W-:Y:S01]  /*d1f0*/  FMUL R10, R113, R50 ;  /* 0x00000032710a7220 */ /* 0x000fe20000400000 */
[----:B------:R-:W-:-:S02]  /*d200*/  IMAD R25, R23, 0x2, R25 ;  /* 0x0000000217197824 */ /* 0x000fc400078e0219 */
        /* <DEDUP_REMOVED lines=35> */
[----:B------:R-:W-:Y:S01]  /*d440*/  LEA R23, R23, R24, 0x1 ;  /* 0x0000001817177211 */ /* 0x000fe200078e08ff */
[----:B------:R-:W-:Y:S06]  /*d450*/  @P0 BRA `(.L_x_70) ;  /* 0x0000000000040947 */ /* 0x000fec0003800000 */
[----:B------:R-:W-:-:S04]  /*d460*/  DEPBAR.LE SB0, 0x1 ;  /* 0x000080400000791a */ /* 0x000fc80000000000 */
.L_x_70:
[----:B------:R-:W-:Y:S05]  /*d470*/  WARPSYNC.ALL ;  /* 0x0000000000007948 */ /* 0x000fea0003800000 */
[----:B------:R-:W-:Y:S01]  /*d480*/  BAR.SYNC.DEFER_BLOCKING 0x1, 0x80 ;  /* 0x0042000000007b1d */ /* 0x000fe20000010000 */
[----:B------:R-:W-:Y:S02]  /*d490*/  F2FP.BF16.F32.PACK_AB R4, R10, R11 ;  /* 0x0000000b0a04723e */ /* 0x000fe400000010ff */
[----:B------:R-:W-:Y:S02]  /*d4a0*/  F2FP.BF16.F32.PACK_AB R5, R12, R13 ;  /* 0x0000000d0c05723e */ /* 0x000fe400000010ff */
[----:B------:R-:W-:Y:S01]  /*d4b0*/  F2FP.BF16.F32.PACK_AB R6, R14, R15 ;  /* 0x0000000f0e06723e */ /* 0x000fe200000010ff */
[----:B------:R-:W-:Y:S01]  /*d4c0*/  BSSY B0, `(.L_x_71) ;  /* 0x0000016000007945 */ /* 0x000fe20003800000 */
[----:B------:R-:W-:Y:S01]  /*d4d0*/  F2FP.BF16.F32.PACK_AB R7, R20, R21 ;  /* 0x000000151407723e */ /* 0x000fe200000010ff */
[----:B------:R1:W-:Y:S01]  /*d4e0*/  STSM.16.M88.4 [R23+0x1cf00], R52 ;  /* 0x01cf003417007844 */ /* 0x0003e20000000200 */
[----:B------:R-:W-:Y:S01]  /*d4f0*/  @!PT LDS RZ, [RZ] ;  /* 0x00000000fffff984 */ /* 0x000fe20000000800 */
[----:B------:R-:W-:Y:S01]  /*d500*/  @!PT LDS RZ, [RZ] ;  /* 0x00000000fffff984 */ /* 0x000fe20000000800 */
[----:B------:R-:W-:Y:S01]  /*d510*/  @!PT LDS RZ, [RZ] ;  /* 0x00000000fffff984 */ /* 0x000fe20000000800 */
[----:B------:R-:W-:Y:S01]  /*d520*/  @!PT LDS RZ, [RZ] ;  /* 0x00000000fffff984 */ /* 0x000fe20000000800 */
[----:B------:R2:W-:Y:S06]  /*d530*/  MEMBAR.ALL.CTA ;  /* 0x0000000000007992 */ /* 0x0005ec0000008000 */
[----:B--2---:R-:W2:Y:S02]  /*d540*/  FENCE.VIEW.ASYNC.S ;  /* 0x00000000000073c6 */ /* 0x004ea40000000000 */
[----:B--2---:R-:W-:Y:S06]  /*d550*/  BAR.SYNC.DEFER_BLOCKING 0x1, 0x80 ;  /* 0x0042000000007b1d */ /* 0x004fec0000010000 */
[----:B------:R-:W-:Y:S05]  /*d560*/  @P0 BRA `(.L_x_72) ;  /* 0x00000000002c0947 */ /* 0x000fea0003800000 */
[----:B------:R-:W-:Y:S01]  /*d570*/  R2UR UR40, R24 ;  /* 0x00000000182872ca */ /* 0x000fe200000e0000 */
[----:B------:R-:W-:Y:S02]  /*d580*/  UIADD3 UR43, -UR39, URZ, URZ ;  /* 0x0000003f272b7290 */ /* 0x000fe4000fffe13f */
[----:B------:R-:W-:Y:S01]  /*d590*/  UIADD3 UR6, UP0, UR54, 0x670, URZ ;  /* 0x0000067036067890 */ /* 0x000fe2000ff1e03f */
[----:B------:R-:W-:Y:S01]  /*d5a0*/  ULDC UR4, c[0x0][0xa10] ;  /* 0x0002840000047ab9 */ /* 0x000fe20000000800 */
[----:B------:R-:W-:Y:S01]  /*d5b0*/  UMOV UR41, URZ ;  /* 0x0000003f00297c82 */ /* 0x000fe20008000000 */
[----:B------:R-:W-:Y:S02]  /*d5c0*/  UIMAD UR43, UR4, UR43, UR45 ;  /* 0x0000002b042b72a4 */ /* 0x000fe4000f8e022d */
[----:B------:R-:W-:-:S05]  /*d5d0*/  UIADD3.X UR7, URZ, UR55, URZ, UP0, !UPT ;  /* 0x000000373f077290 */ /* 0x000fca00087fe43f */
[----:B------:R-:W-:-:S09]  /*d5e0*/  UIADD3 UR40, UR40, 0x1cf00, URZ ;  /* 0x0001cf0028287890 */ /* 0x000fd2000fffe03f */
[----:B------:R2:W-:Y:S01]  /*d5f0*/  UTMASTG.4D [UR40], [UR6] ;  /* 0x00000028060073b5 */ /* 0x0005e20008018000 */
[----:B------:R0:W-:Y:S01]  /*d600*/  UTMACMDFLUSH ;  /* 0x00000000000079b7 */ /* 0x0001e20000000000 */
[----:B--2---:R-:W-:-:S04]  /*d610*/  DEPBAR.LE SB0, 0x1 ;  /* 0x000080400000791a */ /* 0x004fc80000000000 */
.L_x_72:
[----:B------:R-:W-:Y:S05]  /*d620*/  BSYNC B0 ;  /* 0x0000000000007941 */ /* 0x000fea0003800000 */
.L_x_71:
        /* <DEDUP_REMOVED lines=12> */
[----:B---3--:R-:W3:Y:S02]  /*d6f0*/  FENCE.VIEW.ASYNC.S ;  /* 0x00000000000073c6 */ /* 0x008ee40000000000 */
[----:B---3--:R-:W-:Y:S06]  /*d700*/  BAR.SYNC.DEFER_BLOCKING 0x1, 0x80 ;  /* 0x0042000000007b1d */ /* 0x008fec0000010000 */
[----:B------:R-:W-:Y:S05]  /*d710*/  @P0 BRA `(.L_x_74) ;  /* 0x00000000002c0947 */ /* 0x000fea0003800000 */
[----:B------:R-:W-:Y:S01]  /*d720*/  R2UR UR40, R24 ;  /* 0x00000000182872ca */ /* 0x000fe200000e0000 */
[----:B------:R-:W-:Y:S02]  /*d730*/  UIADD3 UR43, -UR39, URZ, URZ ;  /* 0x0000003f272b7290 */ /* 0x000fe4000fffe13f */
[----:B------:R-:W-:Y:S01]  /*d740*/  UIADD3 UR6, UP0, UR54, 0x670, URZ ;  /* 0x0000067036067890 */ /* 0x000fe2000ff1e03f */
[----:B------:R-:W-:Y:S01]  /*d750*/  ULDC UR4, c[0x0][0xa10] ;  /* 0x0002840000047ab9 */ /* 0x000fe20000000800 */
[----:B------:R-:W-:Y:S01]  /*d760*/  UMOV UR41, 0x10 ;  /* 0x0000001000297882 */ /* 0x000fe20000000000 */
[----:B------:R-:W-:Y:S02]  /*d770*/  UIMAD UR43, UR4, UR43, UR45 ;  /* 0x0000002b042b72a4 */ /* 0x000fe4000f8e022d */
[----:B------:R-:W-:-:S05]  /*d780*/  UIADD3.X UR7, URZ, UR55, URZ, UP0, !UPT ;  /* 0x000000373f077290 */ /* 0x000fca00087fe43f */
[----:B------:R-:W-:-:S09]  /*d790*/  UIADD3 UR40, UR40, 0x1d700, URZ ;  /* 0x0001d70028287890 */ /* 0x000fd2000fffe03f */
[----:B------:R3:W-:Y:S01]  /*d7a0*/  UTMASTG.4D [UR40], [UR6] ;  /* 0x00000028060073b5 */ /* 0x0007e20008018000 */
[----:B------:R0:W-:Y:S01]  /*d7b0*/  UTMACMDFLUSH ;  /* 0x00000000000079b7 */ /* 0x0001e20000000000 */
[----:B---3--:R-:W-:-:S04]  /*d7c0*/  DEPBAR.LE SB0, 0x1 ;  /* 0x000080400000791a */ /* 0x008fc80000000000 */
.L_x_74:
[----:B------:R-:W-:Y:S05]  /*d7d0*/  BSYNC B0 ;  /* 0x0000000000007941 */ /* 0x000fea0003800000 */
.L_x_73:
[----:B------:R-:W-:Y:S01]  /*d7e0*/  BAR.SYNC.DEFER_BLOCKING 0x1, 0x80 ;  /* 0x0042000000007b1d */ /* 0x000fe20000010000 */
[----:B--2---:R-:W-:Y:S02]  /*d7f0*/  F2FP.BF16.F32.PACK_AB R4, R34, R35 ;  /* 0x000000232204723e */ /* 0x004fe400000010ff */
[----:B------:R-:W-:Y:S02]  /*d800*/  F2FP.BF16.F32.PACK_AB R5, R36, R37 ;  /* 0x000000252405723e */ /* 0x000fe400000010ff */
[----:B------:R-:W-:Y:S01]  /*d810*/  F2FP.BF16.F32.PACK_AB R6, R38, R39 ;  /* 0x000000272606723e */ /* 0x000fe200000010ff */
[----:B------:R-:W-:Y:S01]  /*d820*/  BSSY B0, `(.L_x_75) ;  /* 0x0000018000007945 */ /* 0x000fe20003800000 */
[----:B------:R-:W-:Y:S01]  /*d830*/  F2FP.BF16.F32.PACK_AB R7, R40, R41 ;  /* 0x000000292807723e */ /* 0x000fe200000010ff */
[----:B------:R2:W-:Y:S01]  /*d840*/  STSM.16.M88.4 [R25], R8 ;  /* 0x0000000819007844 */ /* 0x0005e20000000200 */
        /* <DEDUP_REMOVED lines=14> */
[----:B------:R-:W-:Y:S01]  /*d930*/  UIADD3.X UR7, URZ, UR55, URZ, UP0, !UPT ;  /* 0x000000373f077290 */ /* 0x000fe200087fe43f */
[----:B------:R-:W-:Y:S01]  /*d940*/  UMOV UR10, UR42 ;  /* 0x0000002a000a7c82 */ /* 0x000fe20008000000 */
[----:B------:R-:W-:-:S03]  /*d950*/  UMOV UR12, UR44 ;  /* 0x0000002c000c7c82 */ /* 0x000fc60008000000 */
[----:B------:R-:W-:-:S09]  /*d960*/  UIADD3 UR8, UR8, 0x1cf00, URZ ;  /* 0x0001cf0008087890 */ /* 0x000fd2000fffe03f */
[----:B------:R3:W-:Y:S01]  /*d970*/  UTMASTG.4D [UR8], [UR6] ;  /* 0x00000008060073b5 */ /* 0x0007e20008018000 */
[----:B------:R0:W-:Y:S01]  /*d980*/  UTMACMDFLUSH ;  /* 0x00000000000079b7 */ /* 0x0001e20000000000 */
[----:B---3--:R-:W-:-:S04]  /*d990*/  DEPBAR.LE SB0, 0x1 ;  /* 0x000080400000791a */ /* 0x008fc80000000000 */
.L_x_76:
[----:B------:R-:W-:Y:S05]  /*d9a0*/  BSYNC B0 ;  /* 0x0000000000007941 */ /* 0x000fea0003800000 */
.L_x_75:
[----:B------:R-:W-:Y:S01]  /*d9b0*/  BAR.SYNC.DEFER_BLOCKING 0x1, 0x80 ;  /* 0x0042000000007b1d */ /* 0x000fe20000010000 */
[----:B--2---:R-:W-:Y:S02]  /*d9c0*/  F2FP.BF16.F32.PACK_AB R8, R42, R43 ;  /* 0x0000002b2a08723e */ /* 0x004fe400000010ff */
        /* <DEDUP_REMOVED lines=26> */
.L_x_78:
[----:B------:R-:W-:Y:S05]  /*db70*/  BSYNC B0 ;  /* 0x0000000000007941 */ /* 0x000fea0003800000 */
.L_x_77:
[----:B------:R-:W-:Y:S06]  /*db80*/  BAR.SYNC.DEFER_BLOCKING 0x1, 0x80 ;  /* 0x0042000000007b1d */ /* 0x000fec0000010000 */
[----:B------:R-:W-:Y:S01]  /*db90*/  BSSY B0, `(.L_x_79) ;  /* 0x0000016000007945 */ /* 0x000fe20003800000 */
[----:B------:R3:W-:Y:S01]  /*dba0*/  STSM.16.M88.4 [R25], R8 ;  /* 0x0000000819007844 */ /* 0x0007e20000000200 */
[----:B------:R-:W-:Y:S01]  /*dbb0*/  @!PT LDS RZ, [RZ] ;  /* 0x00000000fffff984 */ /* 0x000fe20000000800 */
[----:B------:R-:W-:Y:S01]  /*dbc0*/  @!PT LDS RZ, [RZ] ;  /* 0x00000000fffff984 */ /* 0x000fe20000000800 */
[----:B------:R-:W-:Y:S01]  /*dbd0*/  @!PT LDS RZ, [RZ] ;  /* 0x00000000fffff984 */ /* 0x000fe20000000800 */
[----:B------:R-:W-:Y:S01]  /*dbe0*/  @!PT LDS RZ, [RZ] ;  /* 0x00000000fffff984 */ /* 0x000fe20000000800 */
[----:B------:R4:W-:Y:S06]  /*dbf0*/  MEMBAR.ALL.CTA ;  /* 0x0000000000007992 */ /* 0x0009ec0000008000 */
[----:B----4-:R-:W4:Y:S02]  /*dc00*/  FENCE.VIEW.ASYNC.S ;  /* 0x00000000000073c6 */ /* 0x010f240000000000 */
[----:B----4-:R-:W-:Y:S06]  /*dc10*/  BAR.SYNC.DEFER_BLOCKING 0x1, 0x80 ;  /* 0x0042000000007b1d */ /* 0x010fec0000010000 */
        /* <DEDUP_REMOVED lines=11> */
[----:B------:R4:W-:Y:S02]  /*dcd0*/  UTMASTG.4D [UR8], [UR6] ;  /* 0x00000008060073b5 */ /* 0x0009e40008018000 */
[----:B----4-:R0:W-:Y:S02]  /*dce0*/  UTMACMDFLUSH ;  /* 0x00000000000079b7 */ /* 0x0101e40000000000 */
.L_x_80:
[----:B------:R-:W-:Y:S05]  /*dcf0*/  BSYNC B0 ;  /* 0x0000000000007941 */ /* 0x000fea0003800000 */
.L_x_79:
[----:B------:R-:W-:Y:S01]  /*dd00*/  ULEA UR4, UR52, 0xfffffff8, 0x3 ;  /* 0xfffffff834047891 */ /* 0x000fe2000f8e183f */
[----:B------:R-:W-:-:S04]  /*dd10*/  DEPBAR.LE SB0, 0x0 ;  /* 0x000080000000791a */ /* 0x000fc80000000000 */
[----:B------:R-:W-:Y:S01]  /*dd20*/  ULOP3.LUT UR4, UR4, 0x8, URZ, 0xc0, !UPT ;  /* 0x0000000804047892 */ /* 0x000fe2000f8ec03f */
[----:B------:R-:W-:-:S03]  /*dd30*/  LOP3.LUT R19, R19, 0x1, RZ, 0x3c, !PT ;  /* 0x0000000113137812 */ /* 0x000fc600078e3cff */
[----:B------:R-:W-:-:S06]  /*dd40*/  ULOP3.LUT UR4, UR4, 0x18, URZ, 0x3c, !UPT ;  /* 0x0000001804047892 */ /* 0x000fcc000f8e3c3f */
[----:B------:R-:W-:Y:S01]  /*dd50*/  IMAD.U32 R0, RZ, RZ, UR4 ;  /* 0x00000004ff007e24 */ /* 0x000fe2000f8e00ff */
[----:B------:R-:W-:Y:S02]  /*dd60*/  ULDC UR4, c[0x0][0xc] ;  /* 0x0000030000047ab9 */ /* 0x000fe40000000800 */
[----:B------:R-:W-:Y:S01]  /*dd70*/  IADD3 R17, R17, UR4, RZ ;  /* 0x0000000411117c10 */ /* 0x000fe2000fffe0ff */
[----:B------:R-:W-:Y:S01]  /*dd80*/  ULDC UR4, c[0x0][0xa00] ;  /* 0x0002800000047ab9 */ /* 0x000fe20000000800 */
[----:B------:R4:W-:Y:S02]  /*dd90*/  SYNCS.ARRIVE.TRANS64.A1T0 RZ, [R0+UR36+0x20290], RZ ;  /* 0x020290ff00ff79a7 */ /* 0x0009e40008100024 */
[----:B------:R-:W-:-:S13]  /*dda0*/  ISETP.GE.AND P0, PT, R17, UR4, PT ;  /* 0x0000000411007c0c */ /* 0x000fda000bf06270 */
[----:B----4-:R-:W-:Y:S05]  /*ddb0*/  @!P0 BRA `(.L_x_81) ;  /* 0xffffff2c00f08947 */ /* 0x010fea000383ffff */
[----:B------:R-:W-:Y:S05]  /*ddc0*/  EXIT ;  /* 0x000000000000794d */ /* 0x000fea0003800000 */
.L_x_6:
[----:B------:R-:W-:-:S08]  /*ddd0*/  NOP ;  /* 0x0000000000007918 */ /* 0x000fd00000000000 */
[----:B------:R-:W2:-:S00]  /*dde0*/  USETMAXREG.DEALLOC.CTAPOOL 0x18 ;  /* 0x00000018000079c8 */ /* 0x000e8000080e0500 */
[----:B------:R-:W-:-:S13]  /*ddf0*/  PLOP3.LUT P3, PT, PT, PT, UP0, 0x80, 0x0 ;  /* 0x000000000000781c */ /* 0x000fda0003f6f008 */
[----:B--2---:R-:W-:Y:S05]  /*de00*/  @!P3 BRA `(.L_x_82) ;  /* 0x0000000800e4b947 */ /* 0x004fea0003800000 */
[----:B------:R-:W-:-:S13]  /*de10*/  PLOP3.LUT P2, PT, PT, PT, UP1, 0x80, 0x0 ;  /* 0x000000000000781c */ /* 0x000fda0003f4f018 */
[----:B-1----:R-:W-:Y:S05]  /*de20*/  @P2 EXIT ;  /* 0x000000000000294d */ /* 0x002fea0003800000 */
[----:B------:R-:W-:Y:S02]  /*de30*/  ULDC UR4, c[0x0][0xa00] ;  /* 0x0002800000047ab9 */ /* 0x000fe40000000800 */
[----:B------:R-:W-:-:S13]  /*de40*/  ISETP.GE.AND P2, PT, R17, UR4, PT ;  /* 0x0000000411007c0c */ /* 0x000fda000bf46270 */
[----:B------:R-:W-:Y:S05]  /*de50*/  @P2 EXIT ;  /* 0x000000000000294d */ /* 0x000fea0003800000 */
[----:B------:R-:W-:Y:S01]  /*de60*/  LOP3.LUT P2, RZ, R2, 0x1f, RZ, 0xc0, !PT ;  /* 0x0000001f02ff7812 */ /* 0x000fe2000784c0ff */
[----:B------:R-:W-:Y:S01]  /*de70*/  BSSY B0, `(.L_x_83) ;  /* 0x00000b1000007945 */ /* 0x000fe20003800000 */
[----:B------:R-:W-:Y:S01]  /*de80*/  IMAD.MOV.U32 R4, RZ, RZ, 0x1 ;  /* 0x00000001ff047424 */ /* 0x000fe200078e00ff */
[----:B------:R-:W-:Y:S01]  /*de90*/  MOV R0, RZ ;  /* 0x000000ff00007202 */ /* 0x000fe20000000f00 */
[----:B------:R-:W-:Y:S01]  /*dea0*/  IMAD.MOV.U32 R5, RZ, RZ, 0x1 ;  /* 0x00000001ff057424 */ /* 0x000fe200078e00ff */
[----:B------:R-:W-:Y:S01]  /*deb0*/  PLOP3.LUT P0, PT, P2, P0, PT, 0x2a, 0x0 ;  /* 0x000000000000781c */ /* 0x000fe20001700572 */
[----:B------:R-:W-:Y:S01]  /*dec0*/  ULOP3.LUT UR22, UR50, 0x2, URZ, 0xfc, !UPT ;  /* 0x0000000232167892 */ /* 0x000fe2000f8efc3f */
[----:B------:R-:W-:Y:S01]  /*ded0*/  ULDC UR23, c[0x0][0xc] ;  /* 0x0000030000177ab9 */ /* 0x000fe20000000800 */
[----:B------:R-:W-:Y:S01]  /*dee0*/  ULDC.64 UR20, c[0x0][0x198] ;  /* 0x0000660000147ab9 */ /* 0x000fe20000000a00 */
[----:B------:R-:W-:-:S09]  /*def0*/  ULDC UR24, c[0x0][0xa00] ;  /* 0x0002800000187ab9 */ /* 0x000fd20000000800 */
.L_x_98:
[----:B------:R-:W1:Y:S01]  /*df00*/  LDC R6, c[0x0][0xa04] ;  /* 0x00028100ff067b82 */ /* 0x000e620000000800 */
[----:B------:R-:W-:Y:S01]  /*df10*/  MOV R7, R17 ;  /* 0x0000001100077202 */ /* 0x000fe20000000f00 */
[----:B------:R-:W-:-:S06]  /*df20*/  UMOV UR4, 0xffffffff ;  /* 0xffffffff00047882 */ /* 0x000fcc0000000000 */
[----:B------:R-:W2:Y:S08]  /*df30*/  LDC R10, c[0x0][0xa10] ;  /* 0x00028400ff0a7b82 */ /* 0x000eb00000000800 */
[----:B------:R-:W3:Y:S01]  /*df40*/  LDC R13, c[0x0][0xa1c] ;  /* 0x00028700ff0d7b82 */ /* 0x000ee20000000800 */
[----:B-1----:R-:W-:Y:S02]  /*df50*/  ISETP.NE.AND P2, PT, R6, 0x1, PT ;  /* 0x000000010600780c */ /* 0x002fe40003f45270 */
[----:B--2---:R-:W-:-:S11]  /*df60*/  ISETP.NE.AND P3, PT, R10, 0x1, PT ;  /* 0x000000010a00780c */ /* 0x004fd60003f65270 */
[----:B------:R-:W1:Y:S01]  /*df70*/  @P2 LDC.64 R8, c[0x0][0xa08] ;  /* 0x00028200ff082b82 */ /* 0x000e620000000a00 */
[----:B---3--:R-:W-:-:S07]  /*df80*/  ISETP.NE.AND P4, PT, R13, 0x1, PT ;  /* 0x000000010d00780c */ /* 0x008fce0003f85270 */
[----:B------:R-:W2:Y:S08]  /*df90*/  @P3 LDC R12, c[0x0][0xa14] ;  /* 0x00028500ff0c3b82 */ /* 0x000eb00000000800 */
[----:B------:R-:W3:Y:S08]  /*dfa0*/  @P3 LDC R11, c[0x0][0xa18] ;  /* 0x00028600ff0b3b82 */ /* 0x000ef00000000800 */
[----:B------:R-:W4:Y:S01]  /*dfb0*/  @P4 LDC.64 R2, c[0x0][0xa20] ;  /* 0x00028800ff024b82 */ /* 0x000f220000000a00 */
[----:B-1----:R-:W-:-:S05]  /*dfc0*/  @P2 IMAD.HI.U32 R8, R17, R8, RZ ;  /* 0x0000000811082227 */ /* 0x002fca00078e00ff */
[----:B------:R-:W-:-:S05]  /*dfd0*/  @P2 SHF.R.U32.HI R7, RZ, R9, R8 ;  /* 0x00000009ff072219 */ /* 0x000fca0000011608 */
[----:B--2---:R-:W-:-:S04]  /*dfe0*/  @P3 IMAD.HI.U32 R8, R7, R12, RZ ;  /* 0x0000000c07083227 */ /* 0x004fc800078e00ff */
[----:B------:R-:W-:Y:S01]  /*dff0*/  IMAD.MOV.U32 R9, RZ, RZ, R7 ;  /* 0x000000ffff097224 */ /* 0x000fe200078e0007 */
[----:B---3--:R-:W-:-:S05]  /*e000*/  @P3 SHF.R.U32.HI R9, RZ, R11, R8 ;  /* 0x0000000bff093219 */ /* 0x008fca0000011608 */
[----:B----4-:R-:W-:Y:S01]  /*e010*/  @P4 IMAD.HI.U32 R8, R9, R2, RZ ;  /* 0x0000000209084227 */ /* 0x010fe200078e00ff */
[----:B------:R-:W-:-:S04]  /*e020*/  MOV R2, R9 ;  /* 0x0000000900027202 */ /* 0x000fc80000000f00 */
[----:B------:R-:W-:Y:S02]  /*e030*/  @P4 SHF.R.U32.HI R2, RZ, R3, R8 ;  /* 0x00000003ff024219 */ /* 0x000fe40000011608 */
[----:B------:R-:W-:-:S03]  /*e040*/  IADD3 R3, -R9, RZ, RZ ;  /* 0x000000ff09037210 */ /* 0x000fc60007ffe1ff */
[----:B------:R-:W-:Y:S02]  /*e050*/  IMAD.MOV R2, RZ, RZ, -R2 ;  /* 0x000000ffff027224 */ /* 0x000fe400078e0a02 */
[----:B------:R-:W-:Y:S02]  /*e060*/  IMAD R10, R10, R3, R7 ;  /* 0x000000030a0a7224 */ /* 0x000fe400078e0207 */
[----:B------:R-:W-:Y:S01]  /*e070*/  IMAD R2, R13, R2, R9 ;  /* 0x000000020d027224 */ /* 0x000fe200078e0209 */
[----:B------:R-:W-:Y:S06]  /*e080*/  BRA.DIV UR4, `(.L_x_84) ;  /* 0x0000001e04fc7947 */ /* 0x000fec000b800000 */
[----:B------:R-:W-:-:S13]  /*e090*/  ELECT P6, URZ, PT ;  /* 0x00000000003f782f */ /* 0x000fda00038c0000 */
.L_x_136:
[----:B------:R-:W-:Y:S01]  /*e0a0*/  IMAD.MOV R3, RZ, RZ, -R7 ;  /* 0x000000ffff037224 */ /* 0x000fe200078e0a07 */
[----:B------:R-:W-:Y:S03]  /*e0b0*/  BSSY B1, `(.L_x_85) ;  /* 0x000003f000017945 */ /* 0x000fe60003800000 */
[----:B------:R-:W-:Y:S02]  /*e0c0*/  IMAD R3, R6, R3, R17 ;  /* 0x0000000306037224 */ /* 0x000fe400078e0211 */
[----:B------:R-:W-:-:S03]  /*e0d0*/  IMAD.MOV.U32 R6, RZ, RZ, RZ ;  /* 0x000000ffff067224 */ /* 0x000fc600078e00ff */
[----:B------:R-:W-:Y:S01]  /*e0e0*/  SHF.L.U32 R3, R3, 0x7, RZ ;  /* 0x0000000703037819 */ /* 0x000fe200000006ff */
[----:B------:R-:W-:Y:S06]  /*e0f0*/  @!P6 BRA `(.L_x_86) ;  /* 0x0000000000e8e947 */ /* 0x000fec0003800000 */
[----:B------:R-:W1:Y:S01]  /*e100*/  S2R R7, SR_CgaCtaId ;  /* 0x0000000000077919 */ /* 0x000e620000008800 */
[----:B------:R-:W-:-:S04]  /*e110*/  MOV R6, 0x400 ;  /* 0x0000040000067802 */ /* 0x000fc80000000f00 */
[----:B-1----:R-:W-:Y:S02]  /*e120*/  LEA R9, R7, R6, 0x18 ;  /* 0x0000000607097211 */ /* 0x002fe400078ec0ff */
[----:B------:R-:W-:Y:S02]  /*e130*/  SHF.L.U32 R6, R5, 0x1f, RZ ;  /* 0x0000001f05067819 */ /* 0x000fe400000006ff */
[----:B------:R-:W-:-:S04]  /*e140*/  LEA R7, R0, R9, 0x3 ;  /* 0x0000000900077211 */ /* 0x000fc800078e18ff */
[----:B------:R-:W1:Y:S02]  /*e150*/  SYNCS.PHASECHK.TRANS64.TRYWAIT P2, [R7+URZ+0x20260], R6 ;  /* 0x02026006070075a7 */ /* 0x000e64000804017f */
[----:B-1----:R-:W-:Y:S05]  /*e160*/  @!P2 BRA `(.L_x_87) ;  /* 0x0000001c00e4a947 */ /* 0x002fea0003800000 */
.L_x_137:
[----:B------:R-:W-:Y:S01]  /*e170*/  UPRMT UR4, UR22, 0x9910, URZ ;  /* 0x0000991016047896 */ /* 0x000fe2000800003f */
[----:B-1----:R-:W-:-:S03]  /*e180*/  @P1 IMAD.MOV.U32 R6, RZ, RZ, 0x2800 ;  /* 0x00002800ff061424 */ /* 0x002fc600078e00ff */
[----:B------:R-:W-:Y:S01]  /*e190*/  UISETP.NE.AND UP0, UPT, UR4, 0x2, UPT ;  /* 0x000000020400788c */ /* 0x000fe2000bf05270 */
[----:B------:R1:W-:Y:S05]  /*e1a0*/  @P1 SYNCS.ARRIVE.TRANS64 RZ, [R7+URZ+0x20250], R6 ;  /* 0x0202500607ff19a7 */ /* 0x0003ea000800003f */
[----:B------:R-:W-:-:S13]  /*e1b0*/  PLOP3.LUT P2, PT, PT, PT, UP0, 0x80, 0x0 ;  /* 0x000000000000781c */ /* 0x000fda0003f4f008 */
[----:B-1----:R-:W-:Y:S05]  /*e1c0*/  @P2 BRA `(.L_x_88) ;  /* 0x0000000000042947 */ /* 0x002fea0003800000 */
[----:B------:R-:W-:Y:S01]  /*e1d0*/  BPT.TRAP 0x1 ;  /* 0x000000040000795c */ /* 0x000fe20000300000 */
.L_x_88:
[----:B------:R-:W-:Y:S05]  /*e1e0*/  @P0 BRA `(.L_x_89) ;  /* 0x0000000000040947 */ /* 0x000fea0003800000 */
[----:B------:R-:W-:Y:S01]  /*e1f0*/  BPT.TRAP 0x1 ;  /* 0x000000040000795c */ /* 0x000fe20000300000 */
.L_x_89:
[----:B------:R-:W-:Y:S01]  /*e200*/  R2UR UR5, R9 ;  /* 0x00000000090572ca */ /* 0x000fe200000e0000 */
[----:B------:R-:W-:Y:S01]  /*e210*/  UIADD3 UR4, UP0, UR20, 0xf0, URZ ;  /* 0x000000f014047890 */ /* 0x000fe2000ff1e03f */
[----:B------:R-:W-:Y:S01]  /*e220*/  R2UR UR14, R0 ;  /* 0x00000000000e72ca */ /* 0x000fe200000e0000 */
[----:B------:R-:W-:Y:S01]  /*e230*/  UMOV UR10, URZ ;  /* 0x0000003f000a7c82 */ /* 0x000fe20008000000 */
[----:B------:R-:W-:Y:S01]  /*e240*/  R2UR UR9, R7 ;  /* 0x00000000070972ca */ /* 0x000fe200000e0000 */
[----:B------:R-:W-:Y:S01]  /*e250*/  UMOV UR6, 0x0 ;  /* 0x0000000000067882 */ /* 0x000fe20000000000 */
[----:B------:R-:W-:Y:S01]  /*e260*/  R2UR UR11, R3 ;  /* 0x00000000030b72ca */ /* 0x000fe200000e0000 */
[----:B------:R-:W-:Y:S01]  /*e270*/  UMOV UR7, 0x10000000 ;  /* 0x1000000000077882 */ /* 0x000fe20000000000 */
[----:B------:R-:W-:Y:S01]  /*e280*/  R2UR UR12, R10 ;  /* 0x000000000a0c72ca */ /* 0x000fe200000e0000 */
[----:B------:R-:W-:Y:S01]  /*e290*/  UMOV UR16, 0x10 ;  /* 0x0000001000107882 */ /* 0x000fe20000000000 */
[----:B------:R-:W-:Y:S01]  /*e2a0*/  R2UR UR13, R2 ;  /* 0x00000000020d72ca */ /* 0x000fe200000e0000 */
[----:B------:R-:W-:Y:S01]  /*e2b0*/  UMOV UR18, 0x20 ;  /* 0x0000002000127882 */ /* 0x000fe20000000000 */
[----:B------:R-:W-:-:S03]  /*e2c0*/  IADD3 R0, R0, 0x1, RZ ;  /* 0x0000000100007810 */ /* 0x000fc60007ffe0ff */
[----:B------:R-:W-:Y:S01]  /*e2d0*/  UIMAD UR14, UR14, 0x2800, UR5 ;  /* 0x000028000e0e78a4 */ /* 0x000fe2000f8e0205 */
[C---:B------:R-:W-:Y:S01]  /*e2e0*/  ISETP.NE.AND P2, PT, R0.reuse, 0x2, PT ;  /* 0x000000020000780c */ /* 0x040fe20003f45270 */
[----:B------:R-:W-:Y:S02]  /*e2f0*/  UIADD3 UR9, UR9, 0x20250, URZ ;  /* 0x0002025009097890 */ /* 0x000fe4000fffe03f */
[----:B------:R-:W-:Y:S01]  /*e300*/  UIADD3.X UR5, URZ, UR21, URZ, UP0, !UPT ;  /* 0x000000153f057290 */ /* 0x000fe200087fe43f */
[----:B------:R-:W-:Y:S01]  /*e310*/  SEL R6, RZ, 0x1, P2 ;  /* 0x00000001ff067807 */ /* 0x000fe20001000000 */
[----:B------:R-:W-:Y:S01]  /*e320*/  UIADD3 UR15, UR14, 0x800, URZ ;  /* 0x000008000e0f7890 */ /* 0x000fe2000fffe03f */
[----:B------:R-:W-:Y:S01]  /*e330*/  SEL R0, R0, RZ, P2 ;  /* 0x000000ff00007207 */ /* 0x000fe20001000000 */
[----:B------:R-:W-:Y:S01]  /*e340*/  UIADD3 UR17, UR14, 0x1000, URZ ;  /* 0x000010000e117890 */ /* 0x000fe2000fffe03f */
[----:B------:R-:W-:Y:S01]  /*e350*/  LOP3.LUT R5, R5, R6, RZ, 0x3c, !PT ;  /* 0x0000000605057212 */ /* 0x000fe200078e3cff */
[----:B------:R-:W-:Y:S01]  /*e360*/  UMOV UR8, UR14 ;  /* 0x0000000e00087c82 */ /* 0x000fe20008000000 */
[----:B------:R-:W-:Y:S01]  /*e370*/  UIADD3 UR19, UR14, 0x1800, URZ ;  /* 0x000018000e137890 */ /* 0x000fe2000fffe03f */
[----:B------:R-:W-:Y:S01]  /*e380*/  IMAD.MOV.U32 R6, RZ, RZ, 0x40 ;  /* 0x00000040ff067424 */ /* 0x000fe200078e00ff */
[----:B------:R1:W-:Y:S02]  /*e390*/  UTMALDG.4D [UR8], [UR4], desc[UR6] ;  /* 0x00000608040075b4 */ /* 0x0003e40008019000 */
[----:B-1----:R-:W-:Y:S01]  /*e3a0*/  UMOV UR8, UR15 ;  /* 0x0000000f00087c82 */ /* 0x002fe20008000000 */
[----:B------:R-:W-:Y:S01]  /*e3b0*/  UMOV UR10, UR16 ;  /* 0x00000010000a7c82 */ /* 0x000fe20008000000 */
[----:B------:R-:W-:Y:S01]  /*e3c0*/  UIADD3 UR15, UR14, 0x2000, URZ ;  /* 0x000020000e0f7890 */ /* 0x000fe2000fffe03f */
[----:B------:R1:W-:Y:S02]  /*e3d0*/  UTMALDG.4D [UR8], [UR4], desc[UR6] ;  /* 0x00000608040075b4 */ /* 0x0003e40008019000 */
[----:B------:R-:W-:Y:S01]  /*e3e0*/  UMOV UR14, 0x30 ;  /* 0x00000030000e7882 */ /* 0x000fe20000000000 */
[----:B-1----:R-:W-:Y:S01]  /*e3f0*/  UMOV UR8, UR17 ;  /* 0x0000001100087c82 */ /* 0x002fe20008000000 */
[----:B------:R-:W-:-:S02]  /*e400*/  UMOV UR10, UR18 ;  /* 0x00000012000a7c82 */ /* 0x000fc40008000000 */
[----:B------:R1:W-:Y:S02]  /*e410*/  UTMALDG.4D [UR8], [UR4], desc[UR6] ;  /* 0x00000608040075b4 */ /* 0x0003e40008019000 */
[----:B-1----:R-:W-:Y:S01]  /*e420*/  UMOV UR8, UR19 ;  /* 0x0000001300087c82 */ /* 0x002fe20008000000 */
[----:B------:R-:W-:Y:S01]  /*e430*/  UMOV UR10, UR14 ;  /* 0x0000000e000a7c82 */ /* 0x000fe20008000000 */
[----:B------:R-:W-:Y:S01]  /*e440*/  UMOV UR14, 0x40 ;  /* 0x00000040000e7882 */ /* 0x000fe20000000000 */
[----:B------:R1:W-:Y:S02]  /*e450*/  UTMALDG.4D [UR8], [UR4], desc[UR6] ;  /* 0x00000608040075b4 */ /* 0x0003e40008019000 */
[----:B-1----:R-:W-:Y:S01]  /*e460*/  UMOV UR8, UR15 ;  /* 0x0000000f00087c82 */ /* 0x002fe20008000000 */
[----:B------:R-:W-:Y:S02]  /*e470*/  UMOV UR10, UR14 ;  /* 0x0000000e000a7c82 */ /* 0x000fe40008000000 */
[----:B------:R1:W-:Y:S02]  /*e480*/  UTMALDG.4D [UR8], [UR4], desc[UR6] ;  /* 0x00000608040075b4 */ /* 0x0003e40008019000 */
[----:B-1----:R-:W-:Y:S01]  /*e490*/  NOP ;  /* 0x0000000000007918 */ /* 0x002fe20000000000 */
.L_x_86:
[----:B------:R-:W-:Y:S05]  /*e4a0*/  BSYNC B1 ;  /* 0x0000000000017941 */ /* 0x000fea0003800000 */
.L_x_85:
[----:B------:R-:W-:Y:S01]  /*e4b0*/  LOP3.LUT P2, RZ, R4, 0xff, RZ, 0xc0, !PT ;  /* 0x000000ff04ff7812 */ /* 0x000fe2000784c0ff */
[----:B------:R-:W-:-:S12]  /*e4c0*/  BSSY B1, `(.L_x_90) ;  /* 0x0000009000017945 */ /* 0x000fd80003800000 */
[----:B------:R-:W-:Y:S05]  /*e4d0*/  @!P2 BRA `(.L_x_91) ;  /* 0x00000000001ca947 */ /* 0x000fea0003800000 */
[----:B------:R-:W1:Y:S01]  /*e4e0*/  S2R R7, SR_CgaCtaId ;  /* 0x0000000000077919 */ /* 0x000e620000008800 */
[----:B------:R-:W-:-:S04]  /*e4f0*/  MOV R4, 0x400 ;  /* 0x0000040000047802 */ /* 0x000fc80000000f00 */
[----:B-1----:R-:W-:Y:S02]  /*e500*/  LEA R7, R7, R4, 0x18 ;  /* 0x0000000407077211 */ /* 0x002fe400078ec0ff */
[----:B------:R-:W-:Y:S02]  /*e510*/  SHF.L.U32 R4, RZ, 0x1f, RZ ;  /* 0x0000001fff047819 */ /* 0x000fe400000006ff */
[----:B------:R1:W-:Y:S02]  /*e520*/  SYNCS.ARRIVE.TRANS64.A1T0 RZ, [R7+URZ+0x202b0], RZ ;  /* 0x0202b0ff07ff79a7 */ /* 0x0003e4000810003f */
[----:B------:R-:W2:Y:S02]  /*e530*/  SYNCS.PHASECHK.TRANS64.TRYWAIT P2, [R7+URZ+0x202b0], R4 ;  /* 0x0202b004070075a7 */ /* 0x000ea4000804017f */
[----:B-12---:R-:W-:Y:S05]  /*e540*/  @!P2 BRA `(.L_x_92) ;  /* 0x0000001c0000a947 */ /* 0x006fea0003800000 */
.L_x_91:
[----:B------:R-:W-:Y:S05]  /*e550*/  BSYNC B1 ;  /* 0x0000000000017941 */ /* 0x000fea0003800000 */
.L_x_90:
[----:B------:R-:W-:Y:S04]  /*e560*/  BSSY B1, `(.L_x_93) ;  /* 0x000003d000017945 */ /* 0x000fe80003800000 */
[----:B------:R-:W-:Y:S05]  /*e570*/  @!P6 BRA `(.L_x_94) ;  /* 0x0000000000ece947 */ /* 0x000fea0003800000 */
[----:B-1----:R-:W1:Y:S01]  /*e580*/  S2R R7, SR_CgaCtaId ;  /* 0x0000000000077919 */ /* 0x002e620000008800 */
[----:B------:R-:W-:Y:S02]  /*e590*/  MOV R4, 0x400 ;  /* 0x0000040000047802 */ /* 0x000fe40000000f00 */
[----:B------:R-:W-:Y:S02]  /*e5a0*/  SHF.L.U32 R9, R5, 0x1f, RZ ;  /* 0x0000001f05097819 */ /* 0x000fe400000006ff */
[----:B-1----:R-:W-:-:S04]  /*e5b0*/  LEA R7, R7, R4, 0x18 ;  /* 0x0000000407077211 */ /* 0x002fc800078ec0ff */
[----:B------:R-:W-:-:S04]  /*e5c0*/  LEA R4, R0, R7, 0x3 ;  /* 0x0000000700047211 */ /* 0x000fc800078e18ff */
[----:B------:R-:W1:Y:S02]  /*e5d0*/  SYNCS.PHASECHK.TRANS64.TRYWAIT P2, [R4+URZ+0x20260], R9 ;  /* 0x02026009040075a7 */ /* 0x000e64000804017f */
[----:B-1----:R-:W-:Y:S05]  /*e5e0*/  @!P2 BRA `(.L_x_95) ;  /* 0x0000001800eca947 */ /* 0x002fea0003800000 */
.L_x_138:
[----:B------:R-:W-:Y:S01]  /*e5f0*/  UPRMT UR4, UR22, 0x9910, URZ ;  /* 0x0000991016047896 */ /* 0x000fe2000800003f */
[----:B-1----:R-:W-:-:S03]  /*e600*/  @P1 IMAD.MOV.U32 R9, RZ, RZ, 0x2800 ;  /* 0x00002800ff091424 */ /* 0x002fc600078e00ff */
[----:B------:R-:W-:Y:S01]  /*e610*/  UISETP.NE.AND UP0, UPT, UR4, 0x2, UPT ;  /* 0x000000020400788c */ /* 0x000fe2000bf05270 */
[----:B------:R1:W-:Y:S05]  /*e620*/  @P1 SYNCS.ARRIVE.TRANS64 RZ, [R4+URZ+0x20250], R9 ;  /* 0x0202500904ff19a7 */ /* 0x0003ea000800003f */
[----:B------:R-:W-:-:S13]  /*e630*/  PLOP3.LUT P2, PT, PT, PT, UP0, 0x80, 0x0 ;  /* 0x000000000000781c */ /* 0x000fda0003f4f008 */
[----:B-1----:R-:W-:Y:S05]  /*e640*/  @P2 BRA `(.L_x_96) ;  /* 0x0000000000042947 */ /* 0x002fea0003800000 */
[----:B------:R-:W-:Y:S01]  /*e650*/  BPT.TRAP 0x1 ;  /* 0x000000040000795c */ /* 0x000fe20000300000 */
.L_x_96:
[----:B------:R-:W-:Y:S05]  /*e660*/  @P0 BRA `(.L_x_97) ;  /* 0x0000000000040947 */ /* 0x000fea0003800000 */
[----:B------:R-:W-:Y:S01]  /*e670*/  BPT.TRAP 0x1 ;  /* 0x000000040000795c */ /* 0x000fe20000300000 */
.L_x_97:
        /* <DEDUP_REMOVED lines=12> */
[----:B------:R-:W-:-:S02]  /*e740*/  R2UR UR13, R2 ;  /* 0x00000000020d72ca */ /* 0x000fc400000e0000 */
[----:B------:R-:W-:Y:S01]  /*e750*/  IADD3 R0, R0, 0x1, RZ ;  /* 0x0000000100007810 */ /* 0x000fe20007ffe0ff */
[----:B------:R-:W-:Y:S02]  /*e760*/  UIMAD UR14, UR14, 0x2800, UR5 ;  /* 0x000028000e0e78a4 */ /* 0x000fe4000f8e0205 */
[----:B------:R-:W-:Y:S01]  /*e770*/  UIADD3.X UR5, URZ, UR21, URZ, UP0, !UPT ;  /* 0x000000153f057290 */ /* 0x000fe200087fe43f */
[C---:B------:R-:W-:Y:S01]  /*e780*/  ISETP.NE.AND P2, PT, R0.reuse, 0x2, PT ;  /* 0x000000020000780c */ /* 0x040fe20003f45270 */
[----:B------:R-:W-:Y:S02]  /*e790*/  UIADD3 UR11, UR11, UR8, URZ ;  /* 0x000000080b0b7290 */ /* 0x000fe4000fffe03f */
[----:B------:R-:W-:Y:S01]  /*e7a0*/  UIADD3 UR9, UR9, 0x20250, URZ ;  /* 0x0002025009097890 */ /* 0x000fe2000fffe03f */
[----:B------:R-:W-:Y:S01]  /*e7b0*/  SEL R2, RZ, 0x1, P2 ;  /* 0x00000001ff027807 */ /* 0x000fe20001000000 */
[----:B------:R-:W-:Y:S01]  /*e7c0*/  UIADD3 UR15, UR14, 0x800, URZ ;  /* 0x000008000e0f7890 */ /* 0x000fe2000fffe03f */
[----:B------:R-:W-:Y:S01]  /*e7d0*/  SEL R0, R0, RZ, P2 ;  /* 0x000000ff00007207 */ /* 0x000fe20001000000 */
[----:B------:R-:W-:Y:S01]  /*e7e0*/  UIADD3 UR17, UR14, 0x1000, URZ ;  /* 0x000010000e117890 */ /* 0x000fe2000fffe03f */
[----:B------:R-:W-:Y:S01]  /*e7f0*/  LOP3.LUT R5, R5, R2, RZ, 0x3c, !PT ;  /* 0x0000000205057212 */ /* 0x000fe200078e3cff */
[----:B------:R-:W-:Y:S01]  /*e800*/  UMOV UR8, UR14 ;  /* 0x0000000e00087c82 */ /* 0x000fe20008000000 */
[----:B------:R-:W-:-:S02]  /*e810*/  UIADD3 UR19, UR14, 0x1800, URZ ;  /* 0x000018000e137890 */ /* 0x000fc4000fffe03f */
[----:B------:R1:W-:Y:S02]  /*e820*/  UTMALDG.4D [UR8], [UR4], desc[UR6] ;  /* 0x00000608040075b4 */ /* 0x0003e40008019000 */
[----:B-1----:R-:W-:Y:S01]  /*e830*/  UMOV UR8, UR15 ;  /* 0x0000000f00087c82 */ /* 0x002fe20008000000 */
[----:B------:R-:W-:Y:S01]  /*e840*/  UMOV UR10, UR16 ;  /* 0x00000010000a7c82 */ /* 0x000fe20008000000 */
[----:B------:R-:W-:Y:S01]  /*e850*/  UIADD3 UR15, UR14, 0x2000, URZ ;  /* 0x000020000e0f7890 */ /* 0x000fe2000fffe03f */
[----:B------:R1:W-:Y:S02]  /*e860*/  UTMALDG.4D [UR8], [UR4], desc[UR6] ;  /* 0x00000608040075b4 */ /* 0x0003e40008019000 */
[----:B------:R-:W-:Y:S01]  /*e870*/  UMOV UR14, 0x30 ;  /* 0x00000030000e7882 */ /* 0x000fe20000000000 */
[----:B-1----:R-:W-:Y:S01]  /*e880*/  UMOV UR8, UR17 ;  /* 0x0000001100087c82 */ /* 0x002fe20008000000 */
[----:B------:R-:W-:Y:S02]  /*e890*/  UMOV UR10, UR18 ;  /* 0x00000012000a7c82 */ /* 0x000fe40008000000 */
[----:B------:R1:W-:Y:S02]  /*e8a0*/  UTMALDG.4D [UR8], [UR4], desc[UR6] ;  /* 0x00000608040075b4 */ /* 0x0003e40008019000 */
[----:B-1----:R-:W-:Y:S01]  /*e8b0*/  UMOV UR8, UR19 ;  /* 0x0000001300087c82 */ /* 0x002fe20008000000 */
[----:B------:R-:W-:Y:S01]  /*e8c0*/  UMOV UR10, UR14 ;  /* 0x0000000e000a7c82 */ /* 0x000fe20008000000 */
[----:B------:R-:W-:Y:S01]  /*e8d0*/  UMOV UR14, 0x40 ;  /* 0x00000040000e7882 */ /* 0x000fe20000000000 */
[----:B------:R1:W-:Y:S02]  /*e8e0*/  UTMALDG.4D [UR8], [UR4], desc[UR6] ;  /* 0x00000608040075b4 */ /* 0x0003e40008019000 */
[----:B-1----:R-:W-:Y:S01]  /*e8f0*/  UMOV UR8, UR15 ;  /* 0x0000000f00087c82 */ /* 0x002fe20008000000 */
[----:B------:R-:W-:-:S02]  /*e900*/  UMOV UR10, UR14 ;  /* 0x0000000e000a7c82 */ /* 0x000fc40008000000 */
[----:B------:R2:W-:Y:S02]  /*e910*/  UTMALDG.4D [UR8], [UR4], desc[UR6] ;  /* 0x00000608040075b4 */ /* 0x0005e40008019000 */
[----:B--2---:R-:W-:Y:S01]  /*e920*/  NOP ;  /* 0x0000000000007918 */ /* 0x004fe20000000000 */
.L_x_94:
[----:B------:R-:W-:Y:S05]  /*e930*/  BSYNC B1 ;  /* 0x0000000000017941 */ /* 0x000fea0003800000 */
.L_x_93:
[----:B------:R-:W-:Y:S01]  /*e940*/  VIADD R17, R17, UR23 ;  /* 0x0000001711117c36 */ /* 0x000fe20008000000 */
[----:B-1----:R-:W-:-:S04]  /*e950*/  PRMT R4, RZ, 0x7610, R4 ;  /* 0x00007610ff047816 */ /* 0x002fc80000000004 */
[----:B------:R-:W-:-:S13]  /*e960*/  ISETP.GE.AND P2, PT, R17, UR24, PT ;  /* 0x0000001811007c0c */ /* 0x000fda000bf46270 */
[----:B------:R-:W-:Y:S05]  /*e970*/  @!P2 BRA `(.L_x_98) ;  /* 0xfffffff40060a947 */ /* 0x000fea000383ffff */
[----:B------:R-:W-:Y:S05]  /*e980*/  BSYNC B0 ;  /* 0x0000000000007941 */ /* 0x000fea0003800000 */
.L_x_83:
[----:B------:R-:W-:Y:S05]  /*e990*/  EXIT ;  /* 0x000000000000794d */ /* 0x000fea0003800000 */
.L_x_82:
[----:B-1----:R-:W-:Y:S02]  /*e9a0*/  ULDC UR4, c[0x0][0xa00] ;  /* 0x0002800000047ab9 */ /* 0x002fe40000000800 */
[----:B------:R-:W-:-:S13]  /*e9b0*/  ISETP.GE.AND P0, PT, R17, UR4, PT ;  /* 0x0000000411007c0c */ /* 0x000fda000bf06270 */
[----:B------:R-:W-:Y:S05]  /*e9c0*/  @P0 EXIT ;  /* 0x000000000000094d */ /* 0x000fea0003800000 */
[----:B------:R-:W-:Y:S01]  /*e9d0*/  LOP3.LUT P0, RZ, R2, 0x1f, RZ, 0xc0, !PT ;  /* 0x0000001f02ff7812 */ /* 0x000fe2000780c0ff */
[----:B------:R-:W-:Y:S01]  /*e9e0*/  BSSY B0, `(.L_x_99) ;  /* 0x0000132000007945 */ /* 0x000fe20003800000 */
[----:B------:R-:W-:Y:S01]  /*e9f0*/  MOV R4, 0x1 ;  /* 0x0000000100047802 */ /* 0x000fe20000000f00 */
[----:B------:R-:W-:Y:S01]  /*ea00*/  IMAD.MOV.U32 R5, RZ, RZ, RZ ;  /* 0x000000ffff057224 */ /* 0x000fe200078e00ff */
[----:B------:R-:W-:Y:S01]  /*ea10*/  PLOP3.LUT P0, PT, P0, P2, PT, 0x2a, 0x0 ;  /* 0x000000000000781c */ /* 0x000fe20000704572 */
[----:B------:R-:W-:Y:S01]  /*ea20*/  ULOP3.LUT UR22, UR51, 0x2, URZ, 0xfc, !UPT ;  /* 0x0000000233167892 */ /* 0x000fe2000f8efc3f */
[----:B------:R-:W-:Y:S01]  /*ea30*/  MOV R0, 0x1 ;  /* 0x0000000100007802 */ /* 0x000fe20000000f00 */
[----:B------:R-:W-:Y:S01]  /*ea40*/  ULDC.64 UR16, c[0x0][0x198] ;  /* 0x0000660000107ab9 */ /* 0x000fe20000000a00 */
[----:B------:R-:W-:-:S09]  /*ea50*/  ULDC UR23, c[0x0][0xc] ;  /* 0x0000030000177ab9 */ /* 0x000fd20000000800 */
.L_x_126:
[----:B------:R-:W1:Y:S01]  /*ea60*/  LDC R2, c[0x0][0xa04] ;  /* 0x00028100ff027b82 */ /* 0x000e620000000800 */
[----:B------:R-:W-:-:S07]  /*ea70*/  UMOV UR4, 0xffffffff ;  /* 0xffffffff00047882 */ /* 0x000fce0000000000 */
        /* <DEDUP_REMOVED lines=9> */
[----:B-1----:R-:W-:-:S04]  /*eb10*/  @P3 IMAD.HI.U32 R10, R17, R6, RZ ;  /* 0x00000006110a3227 */ /* 0x002fc800078e00ff */
[----:B------:R-:W-:Y:S01]  /*eb20*/  IMAD.MOV.U32 R6, RZ, RZ, R17 ;  /* 0x000000ffff067224 */ /* 0x000fe200078e0011 */
[----:B------:R-:W-:-:S04]  /*eb30*/  @P3 SHF.R.U32.HI R6, RZ, R7, R10 ;  /* 0x00000007ff063219 */ /* 0x000fc8000001160a */
[----:B------:R-:W-:Y:S01]  /*eb40*/  MOV R7, R6 ;  /* 0x0000000600077202 */ /* 0x000fe20000000f00 */
[----:B--2---:R-:W-:-:S05]  /*eb50*/  @P4 IMAD.HI.U32 R9, R6, R9, RZ ;  /* 0x0000000906094227 */ /* 0x004fca00078e00ff */
[----:B---3--:R-:W-:-:S05]  /*eb60*/  @P4 SHF.R.U32.HI R7, RZ, R12, R9 ;  /* 0x0000000cff074219 */ /* 0x008fca0000011609 */
[----:B------:R-:W-:Y:S02]  /*eb70*/  IMAD.MOV.U32 R9, RZ, RZ, R7 ;  /* 0x000000ffff097224 */ /* 0x000fe400078e0007 */
[----:B----4-:R-:W-:-:S05]  /*eb80*/  @P5 IMAD.HI.U32 R2, R7, R2, RZ ;  /* 0x0000000207025227 */ /* 0x010fca00078e00ff */
[----:B------:R-:W-:Y:S02]  /*eb90*/  @P5 SHF.R.U32.HI R9, RZ, R3, R2 ;  /* 0x00000003ff095219 */ /* 0x000fe40000011602 */
[----:B------:R-:W-:-:S05]  /*eba0*/  IADD3 R3, -R7, RZ, RZ ;  /* 0x000000ff07037210 */ /* 0x000fca0007ffe1ff */
[----:B------:R-:W-:Y:S02]  /*ebb0*/  IMAD R2, R11, R3, R6 ;  /* 0x000000030b027224 */ /* 0x000fe400078e0206 */
[----:B------:R-:W-:-:S04]  /*ebc0*/  IMAD.MOV R3, RZ, RZ, -R9 ;  /* 0x000000ffff037224 */ /* 0x000fc800078e0a09 */
[----:B------:R-:W-:Y:S01]  /*ebd0*/  IMAD R3, R8, R3, R7 ;  /* 0x0000000308037224 */ /* 0x000fe200078e0207 */
[----:B------:R-:W-:Y:S06]  /*ebe0*/  BRA.DIV UR4, `(.L_x_100) ;  /* 0x0000001604807947 */ /* 0x000fec000b800000 */
[----:B------:R-:W-:-:S13]  /*ebf0*/  ELECT P6, URZ, PT ;  /* 0x00000000003f782f */ /* 0x000fda00038c0000 */
.L_x_141:
[----:B------:R-:W1:Y:S01]  /*ec00*/  LDC R6, c[0x0][0x28c] ;  /* 0x0000a300ff067b82 */ /* 0x000e620000000800 */
[----:B------:R-:W-:Y:S01]  /*ec10*/  BSSY B1, `(.L_x_101) ;  /* 0x000003b000017945 */ /* 0x000fe20003800000 */
[----:B-1----:R-:W-:-:S13]  /*ec20*/  ISETP.GT.AND P3, PT, R6, RZ, P6 ;  /* 0x000000ff0600720c */ /* 0x002fda0003764270 */
[----:B------:R-:W-:Y:S05]  /*ec30*/  @!P3 BRA `(.L_x_102) ;  /* 0x0000000000e0b947 */ /* 0x000fea0003800000 */
[----:B------:R-:W1:Y:S01]  /*ec40*/  S2R R8, SR_CgaCtaId ;  /* 0x0000000000087919 */ /* 0x000e620000008800 */
[----:B------:R-:W-:-:S04]  /*ec50*/  MOV R7, 0x400 ;  /* 0x0000040000077802 */ /* 0x000fc80000000f00 */
[----:B-1----:R-:W-:Y:S02]  /*ec60*/  LEA R10, R8, R7, 0x18 ;  /* 0x00000007080a7211 */ /* 0x002fe400078ec0ff */
[----:B------:R-:W-:Y:S02]  /*ec70*/  SHF.L.U32 R7, R0, 0x1f, RZ ;  /* 0x0000001f00077819 */ /* 0x000fe400000006ff */
[----:B------:R-:W-:-:S04]  /*ec80*/  LEA R8, R5, R10, 0x3 ;  /* 0x0000000a05087211 */ /* 0x000fc800078e18ff */
[----:B------:R-:W1:Y:S02]  /*ec90*/  SYNCS.PHASECHK.TRANS64.TRYWAIT P4, [R8+URZ+0x20228], R7 ;  /* 0x02022807080075a7 */ /* 0x000e64000808017f */
[----:B-1----:R-:W-:Y:S05]  /*eca0*/  @!P4 BRA `(.L_x_103) ;  /* 0x000000140070c947 */ /* 0x002fea0003800000 */
.L_x_142:
[----:B------:R-:W-:Y:S01]  /*ecb0*/  UPRMT UR4, UR22, 0x9910, URZ ;  /* 0x0000991016047896 */ /* 0x000fe2000800003f */
[----:B-1----:R-:W-:-:S03]  /*ecc0*/  @P2 IMAD.MOV.U32 R7, RZ, RZ, 0x5000 ;  /* 0x00005000ff072424 */ /* 0x002fc600078e00ff */
[----:B------:R-:W-:Y:S01]  /*ecd0*/  UISETP.NE.AND UP0, UPT, UR4, 0x2, UPT ;  /* 0x000000020400788c */ /* 0x000fe2000bf05270 */
[----:B------:R1:W-:Y:S05]  /*ece0*/  @P2 SYNCS.ARRIVE.TRANS64 RZ, [R8+URZ+0x20200], R7 ;  /* 0x0202000708ff29a7 */ /* 0x0003ea000800003f */
[----:B------:R-:W-:-:S13]  /*ecf0*/  PLOP3.LUT P4, PT, PT, PT, UP0, 0x80, 0x0 ;  /* 0x000000000000781c */ /* 0x000fda0003f8f008 */
[----:B-1----:R-:W-:Y:S05]  /*ed00*/  @P4 BRA `(.L_x_104) ;  /* 0x0000000000044947 */ /* 0x002fea0003800000 */
[----:B------:R-:W-:Y:S01]  /*ed10*/  BPT.TRAP 0x1 ;  /* 0x000000040000795c */ /* 0x000fe20000300000 */
.L_x_104:
[----:B------:R-:W-:Y:S05]  /*ed20*/  @P0 BRA `(.L_x_105) ;  /* 0x0000000000040947 */ /* 0x000fea0003800000 */
[----:B------:R-:W-:Y:S01]  /*ed30*/  BPT.TRAP 0x1 ;  /* 0x000000040000795c */ /* 0x000fe20000300000 */
.L_x_105:
[----:B------:R-:W-:Y:S01]  /*ed40*/  IMAD R10, R5, 0x5000, R10 ;  /* 0x00005000050a7824 */ /* 0x000fe200078e020a */
[----:B------:R-:W-:Y:S01]  /*ed50*/  R2UR UR9, R8 ;  /* 0x00000000080972ca */ /* 0x000fe200000e0000 */
[----:B------:R-:W-:Y:S01]  /*ed60*/  UIADD3 UR4, UP0, UR16, 0x1f0, URZ ;  /* 0x000001f010047890 */ /* 0x000fe2000ff1e03f */
[----:B------:R-:W-:Y:S01]  /*ed70*/  R2UR UR12, R2 ;  /* 0x00000000020c72ca */ /* 0x000fe200000e0000 */
[----:B------:R-:W-:Y:S01]  /*ed80*/  UMOV UR10, URZ ;  /* 0x0000003f000a7c82 */ /* 0x000fe20008000000 */
[----:B------:R-:W-:Y:S01]  /*ed90*/  R2UR UR14, R10 ;  /* 0x000000000a0e72ca */ /* 0x000fe200000e0000 */
[----:B------:R-:W-:Y:S01]  /*eda0*/  UIADD3.X UR5, URZ, UR17, URZ, UP0, !UPT ;  /* 0x000000113f057290 */ /* 0x000fe200087fe43f */
[----:B------:R-:W-:Y:S01]  /*edb0*/  R2UR UR13, R3 ;  /* 0x00000000030d72ca */ /* 0x000fe200000e0000 */
[----:B------:R-:W-:Y:S01]  /*edc0*/  UMOV UR6, 0x0 ;  /* 0x0000000000067882 */ /* 0x000fe20000000000 */
[----:B------:R-:W-:Y:S01]  /*edd0*/  UMOV UR7, 0x10000000 ;  /* 0x1000000000077882 */ /* 0x000fe20000000000 */
[----:B------:R-:W-:Y:S01]  /*ede0*/  UMOV UR11, URZ ;  /* 0x0000003f000b7c82 */ /* 0x000fe20008000000 */
[----:B------:R-:W-:Y:S01]  /*edf0*/  UMOV UR20, 0x10 ;  /* 0x0000001000147882 */ /* 0x000fe20000000000 */
[----:B------:R-:W-:Y:S01]  /*ee00*/  UMOV UR21, 0x20 ;  /* 0x0000002000157882 */ /* 0x000fe20000000000 */
[----:B------:R-:W-:Y:S01]  /*ee10*/  IADD3 R5, R5, 0x1, RZ ;  /* 0x0000000105057810 */ /* 0x000fe20007ffe0ff */
[----:B------:R-:W-:-:S03]  /*ee20*/  UIADD3 UR9, UR9, 0x20200, URZ ;  /* 0x0002020009097890 */ /* 0x000fc6000fffe03f */
[C---:B------:R-:W-:Y:S01]  /*ee30*/  ISETP.NE.AND P4, PT, R5.reuse, 0x5, PT ;  /* 0x000000050500780c */ /* 0x040fe20003f85270 */
[----:B------:R-:W-:Y:S02]  /*ee40*/  UIADD3 UR8, UR14, 0x5000, URZ ;  /* 0x000050000e087890 */ /* 0x000fe4000fffe03f */
[----:B------:R-:W-:Y:S01]  /*ee50*/  UIADD3 UR15, UR14, 0x6000, URZ ;  /* 0x000060000e0f7890 */ /* 0x000fe2000fffe03f */
[----:B------:R-:W-:Y:S01]  /*ee60*/  SEL R7, RZ, 0x1, P4 ;  /* 0x00000001ff077807 */ /* 0x000fe20002000000 */
[----:B------:R-:W-:Y:S01]  /*ee70*/  UIADD3 UR18, UR14, 0x7000, URZ ;  /* 0x000070000e127890 */ /* 0x000fe2000fffe03f */
[----:B------:R-:W-:Y:S01]  /*ee80*/  SEL R5, R5, RZ, P4 ;  /* 0x000000ff05057207 */ /* 0x000fe20002000000 */
[----:B------:R-:W-:Y:S01]  /*ee90*/  UIADD3 UR19, UR14, 0x8000, URZ ;  /* 0x000080000e137890 */ /* 0x000fe2000fffe03f */
[----:B------:R-:W-:Y:S01]  /*eea0*/  LOP3.LUT R0, R0, R7, RZ, 0x3c, !PT ;  /* 0x0000000700007212 */ /* 0x000fe200078e3cff */
[----:B------:R-:W-:Y:S01]  /*eeb0*/  UIADD3 UR14, UR14, 0x9000, URZ ;  /* 0x000090000e0e7890 */ /* 0x000fe2000fffe03f */
        /* <DEDUP_REMOVED lines=16> */
.L_x_102:
[----:B------:R-:W-:Y:S05]  /*efc0*/  BSYNC B1 ;  /* 0x0000000000017941 */ /* 0x000fea0003800000 */
.L_x_101:
        /* <DEDUP_REMOVED lines=10> */
.L_x_107:
[----:B------:R-:W-:Y:S05]  /*f070*/  BSYNC B1 ;  /* 0x0000000000017941 */ /* 0x000fea0003800000 */
.L_x_106:
[----:B------:R-:W-:Y:S01]  /*f080*/  BSSY B1, `(.L_x_109) ;  /* 0x000003c000017945 */ /* 0x000fe20003800000 */
[----:B------:R-:W-:-:S03]  /*f090*/  IMAD.MOV.U32 R9, RZ, RZ, RZ ;  /* 0x000000ffff097224 */ /* 0x000fc600078e00ff */
        /* <DEDUP_REMOVED lines=8> */
.L_x_143:
[----:B------:R-:W-:Y:S01]  /*f120*/  UPRMT UR4, UR22, 0x9910, URZ ;  /* 0x0000991016047896 */ /* 0x000fe2000800003f */
[----:B-1----:R-:W-:-:S03]  /*f130*/  @P2 IMAD.MOV.U32 R8, RZ, RZ, 0x5000 ;  /* 0x00005000ff082424 */ /* 0x002fc600078e00ff */
[----:B------:R-:W-:Y:S01]  /*f140*/  UISETP.NE.AND UP0, UPT, UR4, 0x2, UPT ;  /* 0x000000020400788c */ /* 0x000fe2000bf05270 */
[----:B------:R1:W-:Y:S05]  /*f150*/  @P2 SYNCS.ARRIVE.TRANS64 RZ, [R7+URZ+0x20200], R8 ;  /* 0x0202000807ff29a7 */ /* 0x0003ea000800003f */
[----:B------:R-:W-:-:S13]  /*f160*/  PLOP3.LUT P3, PT, PT, PT, UP0, 0x80, 0x0 ;  /* 0x000000000000781c */ /* 0x000fda0003f6f008 */
[----:B-1----:R-:W-:Y:S05]  /*f170*/  @P3 BRA `(.L_x_112) ;  /* 0x0000000000043947 */ /* 0x002fea0003800000 */
[----:B------:R-:W-:Y:S01]  /*f180*/  BPT.TRAP 0x1 ;  /* 0x000000040000795c */ /* 0x000fe20000300000 */
.L_x_112:
[----:B------:R-:W-:Y:S05]  /*f190*/  @P0 BRA `(.L_x_113) ;  /* 0x0000000000040947 */ /* 0x000fea0003800000 */
[----:B------:R-:W-:Y:S01]  /*f1a0*/  BPT.TRAP 0x1 ;  /* 0x000000040000795c */ /* 0x000fe20000300000 */
.L_x_113:
        /* <DEDUP_REMOVED lines=14> */
[----:B------:R-:W-:Y:S01]  /*f290*/  UIADD3 UR9, UR9, 0x20200, URZ ;  /* 0x0002020009097890 */ /* 0x000fe2000fffe03f */
[----:B------:R-:W-:-:S02]  /*f2a0*/  IMAD.MOV.U32 R9, RZ, RZ, 0x1 ;  /* 0x00000001ff097424 */ /* 0x000fc400078e00ff */
[C---:B------:R-:W-:Y:S01]  /*f2b0*/  ISETP.NE.AND P3, PT, R5.reuse, 0x5, PT ;  /* 0x000000050500780c */ /* 0x040fe20003f65270 */
[----:B------:R-:W-:Y:S02]  /*f2c0*/  UIADD3 UR8, UR14, 0x5000, URZ ;  /* 0x000050000e087890 */ /* 0x000fe4000fffe03f */
[----:B------:R-:W-:Y:S01]  /*f2d0*/  UIADD3 UR15, UR14, 0x6000, URZ ;  /* 0x000060000e0f7890 */ /* 0x000fe2000fffe03f */
[----:B------:R-:W-:Y:S01]  /*f2e0*/  SEL R7, RZ, 0x1, P3 ;  /* 0x00000001ff077807 */ /* 0x000fe20001800000 */
[----:B------:R-:W-:Y:S01]  /*f2f0*/  UIADD3 UR19, UR14, 0x7000, URZ ;  /* 0x000070000e137890 */ /* 0x000fe2000fffe03f */
[----:B------:R-:W-:Y:S01]  /*f300*/  SEL R5, R5, RZ, P3 ;  /* 0x000000ff05057207 */ /* 0x000fe20001800000 */
[----:B------:R-:W-:Y:S01]  /*f310*/  UIADD3 UR21, UR14, 0x8000, URZ ;  /* 0x000080000e157890 */ /* 0x000fe2000fffe03f */
[----:B------:R-:W-:Y:S02]  /*f320*/  LOP3.LUT R0, R0, R7, RZ, 0x3c, !PT ;  /* 0x0000000700007212 */ /* 0x000fe400078e3cff */
        /* <DEDUP_REMOVED lines=16> */
[----:B--2---:R-:W-:Y:S01]  /*f430*/  NOP ;  /* 0x0000000000007918 */ /* 0x004fe20000000000 */
.L_x_110:
[----:B------:R-:W-:Y:S05]  /*f440*/  BSYNC B1 ;  /* 0x0000000000017941 */ /* 0x000fea0003800000 */
.L_x_109:
[----:B------:R-:W-:-:S13]  /*f450*/  ISETP.GE.AND P3, PT, R6, 0x81, PT ;  /* 0x000000810600780c */ /* 0x000fda0003f66270 */
[----:B------:R-:W-:Y:S05]  /*f460*/  @!P3 BRA `(.L_x_114) ;  /* 0x000000080010b947 */ /* 0x000fea0003800000 */
[----:B------:R-:W-:Y:S01]  /*f470*/  IADD3 R6, R6, 0x7f, RZ ;  /* 0x0000007f06067810 */ /* 0x000fe20007ffe0ff */
[----:B------:R-:W-:Y:S03]  /*f480*/  BSSY B1, `(.L_x_114) ;  /* 0x0000082000017945 */ /* 0x000fe60003800000 */
[----:B-1----:R-:W-:-:S04]  /*f490*/  SHF.R.S32.HI R7, RZ, 0x1f, R6 ;  /* 0x0000001fff077819 */ /* 0x002fc80000011406 */
[----:B------:R-:W-:-:S04]  /*f4a0*/  LEA.HI R4, R7, R6, RZ, 0x7 ;  /* 0x0000000607047211 */ /* 0x000fc800078f38ff */
[----:B------:R-:W-:-:S05]  /*f4b0*/  SHF.R.S32.HI R4, RZ, 0x7, R4 ;  /* 0x00000007ff047819 */ /* 0x000fca0000011404 */
[----:B------:R-:W-:-:S07]  /*f4c0*/  IMAD.SHL.U32 R4, R4, 0x2, RZ ;  /* 0x0000000204047824 */ /* 0x000fce00078e00ff */
.L_x_125:
[----:B------:R-:W-:Y:S04]  /*f4d0*/  BSSY B2, `(.L_x_115) ;  /* 0x000003b000027945 */ /* 0x000fe80003800000 */
[----:B------:R-:W-:Y:S05]  /*f4e0*/  @!P6 BRA `(.L_x_116) ;  /* 0x0000000000e4e947 */ /* 0x000fea0003800000 */
[----:B------:R-:W1:Y:S01]  /*f4f0*/  S2R R7, SR_CgaCtaId ;  /* 0x0000000000077919 */ /* 0x000e620000008800 */
[----:B------:R-:W-:Y:S02]  /*f500*/  MOV R6, 0x400 ;  /* 0x0000040000067802 */ /* 0x000fe40000000f00 */
[----:B------:R-:W-:Y:S02]  /*f510*/  SHF.L.U32 R8, R0, 0x1f, RZ ;  /* 0x0000001f00087819 */ /* 0x000fe400000006ff */
[----:B-1----:R-:W-:-:S04]  /*f520*/  LEA R6, R7, R6, 0x18 ;  /* 0x0000000607067211 */ /* 0x002fc800078ec0ff */
[----:B------:R-:W-:-:S04]  /*f530*/  LEA R7, R5, R6, 0x3 ;  /* 0x0000000605077211 */ /* 0x000fc800078e18ff */
[----:B------:R-:W1:Y:S02]  /*f540*/  SYNCS.PHASECHK.TRANS64.TRYWAIT P3, [R7+URZ+0x20228], R8 ;  /* 0x02022808070075a7 */ /* 0x000e64000806017f */
[----:B-1----:R-:W-:Y:S05]  /*f550*/  @!P3 BRA `(.L_x_117) ;  /* 0x0000000c0080b947 */ /* 0x002fea0003800000 */
.L_x_144:
[----:B------:R-:W-:Y:S01]  /*f560*/  UPRMT UR4, UR22, 0x9910, URZ ;  /* 0x0000991016047896 */ /* 0x000fe2000800003f */
[----:B-1----:R-:W-:-:S03]  /*f570*/  @P2 IMAD.MOV.U32 R8, RZ, RZ, 0x5000 ;  /* 0x00005000ff082424 */ /* 0x002fc600078e00ff */
[----:B------:R-:W-:Y:S01]  /*f580*/  UISETP.NE.AND UP0, UPT, UR4, 0x2, UPT ;  /* 0x000000020400788c */ /* 0x000fe2000bf05270 */
[----:B------:R1:W-:Y:S05]  /*f590*/  @P2 SYNCS.ARRIVE.TRANS64 RZ, [R7+URZ+0x20200], R8 ;  /* 0x0202000807ff29a7 */ /* 0x0003ea000800003f */
[----:B------:R-:W-:-:S13]  /*f5a0*/  PLOP3.LUT P3, PT, PT, PT, UP0, 0x80, 0x0 ;  /* 0x000000000000781c */ /* 0x000fda0003f6f008 */
[----:B-1----:R-:W-:Y:S05]  /*f5b0*/  @P3 BRA `(.L_x_118) ;  /* 0x0000000000043947 */ /* 0x002fea0003800000 */
[----:B------:R-:W-:Y:S01]  /*f5c0*/  BPT.TRAP 0x1 ;  /* 0x000000040000795c */ /* 0x000fe20000300000 */
.L_x_118:
[----:B------:R-:W-:Y:S05]  /*f5d0*/  @P0 BRA `(.L_x_119) ;  /* 0x0000000000040947 */ /* 0x000fea0003800000 */
[----:B------:R-:W-:Y:S01]  /*f5e0*/  BPT.TRAP 0x1 ;  /* 0x000000040000795c */ /* 0x000fe20000300000 */
.L_x_119:
        /* <DEDUP_REMOVED lines=9> */
[----:B------:R-:W-:Y:S01]  /*f680*/  R2UR UR13, R3 ;  /* 0x00000000030d72ca */ /* 0x000fe200000e0000 */
[----:B------:R-:W-:Y:S01]  /*f690*/  UMOV UR7, 0x10000000 ;  /* 0x1000000000077882 */ /* 0x000fe20000000000 */
[----:B------:R-:W-:Y:S01]  /*f6a0*/  UMOV UR18, 0x10 ;  /* 0x0000001000127882 */ /* 0x000fe20000000000 */
[----:B------:R-:W-:Y:S01]  /*f6b0*/  UMOV UR20, 0x20 ;  /* 0x0000002000147882 */ /* 0x000fe20000000000 */
[----:B------:R-:W-:Y:S01]  /*f6c0*/  IADD3 R5, R5, 0x1, RZ ;  /* 0x0000000105057810 */ /* 0x000fe20007ffe0ff */
[----:B------:R-:W-:-:S02]  /*f6d0*/  UIADD3 UR9, UR9, 0x20200, URZ ;  /* 0x0002020009097890 */ /* 0x000fc4000fffe03f */
[----:B------:R-:W-:Y:S01]  /*f6e0*/  USHF.L.U32 UR11, UR11, 0x7, URZ ;  /* 0x000000070b0b7899 */ /* 0x000fe2000800063f */
        /* <DEDUP_REMOVED lines=25> */
.L_x_116:
[----:B------:R-:W-:Y:S05]  /*f880*/  BSYNC B2 ;  /* 0x0000000000027941 */ /* 0x000fea0003800000 */
.L_x_115:
[----:B------:R-:W-:Y:S01]  /*f890*/  ISETP.LT.OR P3, PT, R4, 0x4, !P6 ;  /* 0x000000040400780c */ /* 0x000fe20007761670 */
[----:B------:R-:W-:-:S12]  /*f8a0*/  BSSY B2, `(.L_x_120) ;  /* 0x000003c000027945 */ /* 0x000fd80003800000 */
[----:B------:R-:W-:Y:S05]  /*f8b0*/  @P3 BRA `(.L_x_121) ;  /* 0x0000000000e83947 */ /* 0x000fea0003800000 */
[----:B------:R-:W1:Y:S01]  /*f8c0*/  S2R R7, SR_CgaCtaId ;  /* 0x0000000000077919 */ /* 0x000e620000008800 */
[----:B------:R-:W-:Y:S02]  /*f8d0*/  MOV R6, 0x400 ;  /* 0x0000040000067802 */ /* 0x000fe40000000f00 */
[----:B------:R-:W-:Y:S02]  /*f8e0*/  SHF.L.U32 R8, R0, 0x1f, RZ ;  /* 0x0000001f00087819 */ /* 0x000fe400000006ff */
[----:B-1----:R-:W-:-:S05]  /*f8f0*/  LEA R6, R7, R6, 0x18 ;  /* 0x0000000607067211 */ /* 0x002fca00078ec0ff */
[----:B------:R-:W-:-:S04]  /*f900*/  IMAD R7, R5, 0x8, R6 ;  /* 0x0000000805077824 */ /* 0x000fc800078e0206 */
[----:B------:R-:W1:Y:S02]  /*f910*/  SYNCS.PHASECHK.TRANS64.TRYWAIT P3, [R7+URZ+0x20228], R8 ;  /* 0x02022808070075a7 */ /* 0x000e64000806017f */
[----:B-1----:R-:W-:Y:S05]  /*f920*/  @!P3 BRA `(.L_x_122) ;  /* 0x0000000800a0b947 */ /* 0x002fea0003800000 */
.L_x_145:
[----:B------:R-:W-:Y:S01]  /*f930*/  UPRMT UR4, UR22, 0x9910, URZ ;  /* 0x0000991016047896 */ /* 0x000fe2000800003f */
[----:B-1----:R-:W-:-:S03]  /*f940*/  @P1 MOV R8, 0x5000 ;  /* 0x0000500000081802 */ /* 0x002fc60000000f00 */
[----:B------:R-:W-:Y:S01]  /*f950*/  UISETP.NE.AND UP0, UPT, UR4, 0x2, UPT ;  /* 0x000000020400788c */ /* 0x000fe2000bf05270 */
[----:B------:R1:W-:Y:S05]  /*f960*/  @P1 SYNCS.ARRIVE.TRANS64 RZ, [R7+URZ+0x20200], R8 ;  /* 0x0202000807ff19a7 */ /* 0x0003ea000800003f */
[----:B------:R-:W-:-:S13]  /*f970*/  PLOP3.LUT P3, PT, PT, PT, UP0, 0x80, 0x0 ;  /* 0x000000000000781c */ /* 0x000fda0003f6f008 */
[----:B-1----:R-:W-:Y:S05]  /*f980*/  @P3 BRA `(.L_x_123) ;  /* 0x0000000000043947 */ /* 0x002fea0003800000 */
[----:B------:R-:W-:Y:S01]  /*f990*/  BPT.TRAP 0x1 ;  /* 0x000000040000795c */ /* 0x000fe20000300000 */
.L_x_123:
[----:B------:R-:W-:Y:S05]  /*f9a0*/  @P0 BRA `(.L_x_124) ;  /* 0x0000000000040947 */ /* 0x000fea0003800000 */
[----:B------:R-:W-:Y:S01]  /*f9b0*/  BPT.TRAP 0x1 ;  /* 0x000000040000795c */ /* 0x000fe20000300000 */
.L_x_124:
        /* <DEDUP_REMOVED lines=13> */
[----:B------:R-:W-:Y:S01]  /*fa90*/  VIADD R5, R5, 0x1 ;  /* 0x0000000105057836 */ /* 0x000fe20000000000 */
[----:B------:R-:W-:Y:S01]  /*faa0*/  UIADD3 UR9, UR9, 0x20200, URZ ;  /* 0x0002020009097890 */ /* 0x000fe2000fffe03f */
[----:B------:R-:W-:Y:S01]  /*fab0*/  IADD3 R9, R9, 0x1, RZ ;  /* 0x0000000109097810 */ /* 0x000fe20007ffe0ff */
[----:B------:R-:W-:-:S02]  /*fac0*/  USHF.L.U32 UR11, UR11, 0x7, URZ ;  /* 0x000000070b0b7899 */ /* 0x000fc4000800063f */
[----:B------:R-:W-:Y:S01]  /*fad0*/  UIADD3 UR8, UR14, 0x5000, URZ ;  /* 0x000050000e087890 */ /* 0x000fe2000fffe03f */
[C---:B------:R-:W-:Y:S01]  /*fae0*/  ISETP.NE.AND P3, PT, R5.reuse, 0x5, PT ;  /* 0x000000050500780c */ /* 0x040fe20003f65270 */
[----:B------:R-:W-:Y:S02]  /*faf0*/  UIADD3 UR15, UR14, 0x6000, URZ ;  /* 0x000060000e0f7890 */ /* 0x000fe4000fffe03f */
[----:B------:R-:W-:Y:S01]  /*fb00*/  UIADD3 UR19, UR14, 0x7000, URZ ;  /* 0x000070000e137890 */ /* 0x000fe2000fffe03f */
[----:B------:R-:W-:Y:S01]  /*fb10*/  SEL R7, RZ, 0x1, P3 ;  /* 0x00000001ff077807 */ /* 0x000fe20001800000 */
[----:B------:R-:W-:Y:S01]  /*fb20*/  UIADD3 UR21, UR14, 0x8000, URZ ;  /* 0x000080000e157890 */ /* 0x000fe2000fffe03f */
[----:B------:R-:W-:Y:S02]  /*fb30*/  SEL R5, R5, RZ, P3 ;  /* 0x000000ff05057207 */ /* 0x000fe40001800000 */
[----:B------:R1:W-:Y:S01]  /*fb40*/  UTMALDG.4D [UR8], [UR4], desc[UR6] ;  /* 0x00000608040075b4 */ /* 0x0003e20008019000 */
[----:B------:R-:W-:Y:S01]  /*fb50*/  LOP3.LUT R0, R0, R7, RZ, 0x3c, !PT ;  /* 0x0000000700007212 */ /* 0x000fe200078e3cff */
        /* <DEDUP_REMOVED lines=16> */
.L_x_121:
[----:B------:R-:W-:Y:S05]  /*fc60*/  BSYNC B2 ;  /* 0x0000000000027941 */ /* 0x000fea0003800000 */
.L_x_120:
[C---:B------:R-:W-:Y:S01]  /*fc70*/  ISETP.GT.AND P3, PT, R4.reuse, 0x4, PT ;  /* 0x000000040400780c */ /* 0x040fe20003f64270 */
[----:B------:R-:W-:-:S12]  /*fc80*/  VIADD R4, R4, 0xfffffffe ;  /* 0xfffffffe04047836 */ /* 0x000fd80000000000 */
[----:B------:R-:W-:Y:S05]  /*fc90*/  @P3 BRA `(.L_x_125) ;  /* 0xfffffff8000c3947 */ /* 0x000fea000383ffff */
[----:B------:R-:W-:Y:S05]  /*fca0*/  BSYNC B1 ;  /* 0x0000000000017941 */ /* 0x000fea0003800000 */
.L_x_114:
[----:B------:R-:W-:Y:S01]  /*fcb0*/  IADD3 R17, R17, UR23, RZ ;  /* 0x0000001711117c10 */ /* 0x000fe2000fffe0ff */
[----:B------:R-:W-:Y:S01]  /*fcc0*/  ULDC UR4, c[0x0][0xa00] ;  /* 0x0002800000047ab9 */ /* 0x000fe20000000800 */
[----:B-1----:R-:W-:Y:S02]  /*fcd0*/  PRMT R4, RZ, 0x7610, R4 ;  /* 0x00007610ff047816 */ /* 0x002fe40000000004 */
[----:B------:R-:W-:-:S13]  /*fce0*/  ISETP.GE.AND P3, PT, R17, UR4, PT ;  /* 0x0000000411007c0c */ /* 0x000fda000bf66270 */
[----:B------:R-:W-:Y:S05]  /*fcf0*/  @!P3 BRA `(.L_x_126) ;  /* 0xffffffec0058b947 */ /* 0x000fea000383ffff */
[----:B------:R-:W-:Y:S05]  /*fd00*/  BSYNC B0 ;  /* 0x0000000000007941 */ /* 0x000fea0003800000 */
.L_x_99:
[----:B------:R-:W-:Y:S05]  /*fd10*/  EXIT ;  /* 0x000000000000794d */ /* 0x000fea0003800000 */
.L_x_17:
[----:B-1----:R-:W-:-:S04]  /*fd20*/  IMAD.U32 R3, RZ, RZ, UR4 ;  /* 0x00000004ff037e24 */ /* 0x002fc8000f8e00ff */
[----:B------:R1:W2:Y:S03]  /*fd30*/  SYNCS.PHASECHK.TRANS64.TRYWAIT P1, [R3+URZ+0x20250], R0 ;  /* 0x02025000030075a7 */ /* 0x0002a6000802017f */
[----:B--2---:R-:W-:Y:S05]  /*fd40*/  @!P1 NANOSLEEP.SYNCS 0x989680 ;  /* 0x009896800000995d */ /* 0x004fea0003900000 */
[----:B------:R-:W2:Y:S02]  /*fd50*/  @!P1 SYNCS.PHASECHK.TRANS64 P1, [R3+URZ+0x20250], R0 ;  /* 0x02025000030095a7 */ /* 0x000ea4000802007f */
[----:B--2---:R-:W-:Y:S05]  /*fd60*/  @!P1 BRA `(.L_x_17) ;  /* 0xfffffffc00ec9947 */ /* 0x004fea000383ffff */
[----:B------:R-:W-:Y:S05]  /*fd70*/  BRA `(.L_x_127) ;  /* 0xffffff1400587947 */ /* 0x000fea000383ffff */
.L_x_19:
[----:B-1----:R-:W-:-:S04]  /*fd80*/  MOV R5, UR26 ;  /* 0x0000001a00057c02 */ /* 0x002fc80008000f00 */
[----:B------:R1:W2:Y:S03]  /*fd90*/  SYNCS.PHASECHK.TRANS64.TRYWAIT P1, [R5+URZ+0x20200], R0 ;  /* 0x02020000050075a7 */ /* 0x0002a6000802017f */
[----:B--2---:R-:W-:Y:S05]  /*fda0*/  @!P1 NANOSLEEP.SYNCS 0x989680 ;  /* 0x009896800000995d */ /* 0x004fea0003900000 */
[----:B------:R-:W2:Y:S02]  /*fdb0*/  @!P1 SYNCS.PHASECHK.TRANS64 P1, [R5+URZ+0x20200], R0 ;  /* 0x02020000050095a7 */ /* 0x000ea4000802007f */
[----:B--2---:R-:W-:Y:S05]  /*fdc0*/  @!P1 BRA `(.L_x_19) ;  /* 0xfffffffc00ec9947 */ /* 0x004fea000383ffff */
[----:B------:R-:W-:Y:S05]  /*fdd0*/  BRA `(.L_x_128) ;  /* 0xffffff14006c7947 */ /* 0x000fea000383ffff */
.L_x_20:
[----:B-1----:R-:W-:-:S04]  /*fde0*/  IMAD.U32 R0, RZ, RZ, UR24 ;  /* 0x00000018ff007e24 */ /* 0x002fc8000f8e00ff */
[----:B------:R1:W2:Y:S03]  /*fdf0*/  SYNCS.PHASECHK.TRANS64.TRYWAIT P1, [R0+URZ+-0x8], R3 ;  /* 0xfffff803000075a7 */ /* 0x0002a6000802017f */
[----:B--2---:R-:W-:Y:S05]  /*fe00*/  @!P1 NANOSLEEP.SYNCS 0x989680 ;  /* 0x009896800000995d */ /* 0x004fea0003900000 */
[----:B------:R-:W2:Y:S02]  /*fe10*/  @!P1 SYNCS.PHASECHK.TRANS64 P1, [R0+URZ+-0x8], R3 ;  /* 0xfffff803000095a7 */ /* 0x000ea4000802007f */
[----:B--2---:R-:W-:Y:S05]  /*fe20*/  @!P1 BRA `(.L_x_20) ;  /* 0xfffffffc00ec9947 */ /* 0x004fea000383ffff */
[----:B------:R-:W-:Y:S05]  /*fe30*/  BRA `(.L_x_129) ;  /* 0xffffff14005c7947 */ /* 0x000fea000383ffff */
.L_x_22:
[----:B-1----:R-:W-:-:S04]  /*fe40*/  MOV R8, UR6 ;  /* 0x0000000600087c02 */ /* 0x002fc80008000f00 */
[----:B------:R1:W2:Y:S03]  /*fe50*/  SYNCS.PHASECHK.TRANS64.TRYWAIT P1, [R8+URZ+0x20200], R7 ;  /* 0x02020007080075a7 */ /* 0x0002a6000802017f */
[----:B--2---:R-:W-:Y:S05]  /*fe60*/  @!P1 NANOSLEEP.SYNCS 0x989680 ;  /* 0x009896800000995d */ /* 0x004fea0003900000 */
[----:B------:R-:W2:Y:S02]  /*fe70*/  @!P1 SYNCS.PHASECHK.TRANS64 P1, [R8+URZ+0x20200], R7 ;  /* 0x02020007080095a7 */ /* 0x000ea4000802007f */
[----:B--2---:R-:W-:Y:S05]  /*fe80*/  @!P1 BRA `(.L_x_22) ;  /* 0xfffffffc00ec9947 */ /* 0x004fea000383ffff */
[----:B------:R-:W-:Y:S05]  /*fe90*/  BRA `(.L_x_130) ;  /* 0xffffff3c00c87947 */ /* 0x000fea000383ffff */
.L_x_27:
[----:B-1----:R-:W-:-:S04]  /*fea0*/  IMAD.U32 R13, RZ, RZ, UR6 ;  /* 0x00000006ff0d7e24 */ /* 0x002fc8000f8e00ff */
[----:B------:R1:W2:Y:S03]  /*feb0*/  SYNCS.PHASECHK.TRANS64.TRYWAIT P2, [R13+URZ+0x20200], R4 ;  /* 0x020200040d0075a7 */ /* 0x0002a6000804017f */
[----:B--2---:R-:W-:Y:S05]  /*fec0*/  @!P2 NANOSLEEP.SYNCS 0x989680 ;  /* 0x009896800000a95d */ /* 0x004fea0003900000 */
[----:B------:R-:W2:Y:S02]  /*fed0*/  @!P2 SYNCS.PHASECHK.TRANS64 P2, [R13+URZ+0x20200], R4 ;  /* 0x020200040d00a5a7 */ /* 0x000ea4000804007f */
[----:B--2---:R-:W-:Y:S05]  /*fee0*/  @!P2 BRA `(.L_x_27) ;  /* 0xfffffffc00eca947 */ /* 0x004fea000383ffff */
[----:B------:R-:W-:Y:S05]  /*fef0*/  BRA `(.L_x_131) ;  /* 0xffffff4c00d07947 */ /* 0x000fea000383ffff */
.L_x_31:
[----:B-1----:R-:W-:-:S04]  /*ff00*/  MOV R8, UR6 ;  /* 0x0000000600087c02 */ /* 0x002fc80008000f00 */
[----:B------:R1:W2:Y:S03]  /*ff10*/  SYNCS.PHASECHK.TRANS64.TRYWAIT P2, [R8+URZ+0x20200], R9 ;  /* 0x02020009080075a7 */ /* 0x0002a6000804017f */
[----:B--2---:R-:W-:Y:S05]  /*ff20*/  @!P2 NANOSLEEP.SYNCS 0x989680 ;  /* 0x009896800000a95d */ /* 0x004fea0003900000 */
[----:B------:R-:W2:Y:S02]  /*ff30*/  @!P2 SYNCS.PHASECHK.TRANS64 P2, [R8+URZ+0x20200], R9 ;  /* 0x020200090800a5a7 */ /* 0x000ea4000804007f */
[----:B--2---:R-:W-:Y:S05]  /*ff40*/  @!P2 BRA `(.L_x_31) ;  /* 0xfffffffc00eca947 */ /* 0x004fea000383ffff */
[----:B------:R-:W-:Y:S05]  /*ff50*/  BRA `(.L_x_30) ;  /* 0xffffff7000dc7947 */ /* 0x000fea000383ffff */
.L_x_39:
[----:B-1----:R-:W-:-:S04]  /*ff60*/  IMAD.U32 R11, RZ, RZ, UR6 ;  /* 0x00000006ff0b7e24 */ /* 0x002fc8000f8e00ff */
[----:B------:R1:W2:Y:S03]  /*ff70*/  SYNCS.PHASECHK.TRANS64.TRYWAIT P2, [R11+URZ+0x20200], R4 ;  /* 0x020200040b0075a7 */ /* 0x0002a6000804017f */
[----:B--2---:R-:W-:Y:S05]  /*ff80*/  @!P2 NANOSLEEP.SYNCS 0x989680 ;  /* 0x009896800000a95d */ /* 0x004fea0003900000 */
[----:B------:R-:W2:Y:S02]  /*ff90*/  @!P2 SYNCS.PHASECHK.TRANS64 P2, [R11+URZ+0x20200], R4 ;  /* 0x020200040b00a5a7 */ /* 0x000ea4000804007f */
[----:B--2---:R-:W-:Y:S05]  /*ffa0*/  @!P2 BRA `(.L_x_39) ;  /* 0xfffffffc00eca947 */ /* 0x004fea000383ffff */
[----:B------:R-:W-:Y:S05]  /*ffb0*/  BRA `(.L_x_132) ;  /* 0xffffff8400207947 */ /* 0x000fea000383ffff */
.L_x_43:
[----:B-1----:R-:W-:-:S04]  /*ffc0*/  MOV R9, UR6 ;  /* 0x0000000600097c02 */ /* 0x002fc80008000f00 */
[----:B------:R1:W2:Y:S03]  /*ffd0*/  SYNCS.PHASECHK.TRANS64.TRYWAIT P2, [R9+URZ+0x20200], R72 ;  /* 0x02020048090075a7 */ /* 0x0002a6000804017f */
[----:B--2---:R-:W-:Y:S05]  /*ffe0*/  @!P2 NANOSLEEP.SYNCS 0x989680 ;  /* 0x009896800000a95d */ /* 0x004fea0003900000 */
[----:B------:R-:W2:Y:S02]  /*fff0*/  @!P2 SYNCS.PHASECHK.TRANS64 P2, [R9+URZ+0x20200], R72 ;  /* 0x020200480900a5a7 */ /* 0x000ea4000804007f */
[----:B--2---:R-:W-:Y:S05]  /*10000*/  @!P2 BRA `(.L_x_43) ;  /* 0xfffffffc00eca947 */ /* 0x004fea000383ffff */
[----:B------:R-:W-:Y:S05]  /*10010*/  BRA `(.L_x_42) ;  /* 0xffffffb000587947 */ /* 0x000fea000383ffff */
.L_x_63:
[----:B-1----:R-:W-:-:S04]  /*10020*/  IMAD.U32 R3, RZ, RZ, UR24 ;  /* 0x00000018ff037e24 */ /* 0x002fc8000f8e00ff */
[----:B------:R1:W2:Y:S03]  /*10030*/  SYNCS.PHASECHK.TRANS64.TRYWAIT P1, [R3+URZ+0x8], R0 ;  /* 0x00000800030075a7 */ /* 0x0002a6000802017f */
[----:B--2---:R-:W-:Y:S05]  /*10040*/  @!P1 NANOSLEEP.SYNCS 0x989680 ;  /* 0x009896800000995d */ /* 0x004fea0003900000 */
[----:B------:R-:W2:Y:S02]  /*10050*/  @!P1 SYNCS.PHASECHK.TRANS64 P1, [R3+URZ+0x8], R0 ;  /* 0x00000800030095a7 */ /* 0x000ea4000802007f */
[----:B--2---:R-:W-:Y:S05]  /*10060*/  @!P1 BRA `(.L_x_63) ;  /* 0xfffffffc00ec9947 */ /* 0x004fea000383ffff */
[----:B------:R-:W-:Y:S05]  /*10070*/  BRA `(.L_x_133) ;  /* 0xffffffc800787947 */ /* 0x000fea000383ffff */
.L_x_84:
[----:B------:R-:W-:Y:S01]  /*10080*/  BSSY B1, `(.L_x_134) ;  /* 0x0000006000017945 */ /* 0x000fe20003800000 */
[----:B------:R-:W-:-:S07]  /*10090*/  MOV R15, 0xffffffff ;  /* 0xffffffff000f7802 */ /* 0x000fce0000000f00 */
[----:B------:R-:W-:Y:S05]  /*100a0*/  WARPSYNC.COLLECTIVE R15, `(.L_x_135) ;  /* 0x000000000f0c7348 */ /* 0x000fea0003c00000 */
[----:B------:R-:W-:Y:S02]  /*100b0*/  ELECT P6, UR62, PT ;  /* 0x00000000003e782f */ /* 0x000fe400038c0000 */
[----:B------:R-:W-:Y:S01]  /*100c0*/  MOV R14, UR62 ;  /* 0x0000003e000e7c02 */ /* 0x000fe20008000f00 */
[----:B------:R-:W-:Y:S10]  /*100d0*/  ENDCOLLECTIVE ;  /* 0x000000000000791b */ /* 0x000ff40003800000 */
.L_x_135:
[----:B------:R-:W-:Y:S05]  /*100e0*/  BSYNC B1 ;  /* 0x0000000000017941 */ /* 0x000fea0003800000 */
.L_x_134:
[----:B------:R-:W-:Y:S05]  /*100f0*/  BRA `(.L_x_136) ;  /* 0xffffffdc00e87947 */ /* 0x000fea000383ffff */
.L_x_87:
[----:B-1----:R1:W2:Y:S02]  /*10100*/  SYNCS.PHASECHK.TRANS64.TRYWAIT P2, [R7+URZ+0x20260], R6 ;  /* 0x02026006070075a7 */ /* 0x0022a4000804017f */
[----:B--2---:R-:W-:Y:S05]  /*10110*/  @!P2 NANOSLEEP.SYNCS 0x989680 ;  /* 0x009896800000a95d */ /* 0x004fea0003900000 */
[----:B------:R-:W2:Y:S02]  /*10120*/  @!P2 SYNCS.PHASECHK.TRANS64 P2, [R7+URZ+0x20260], R6 ;  /* 0x020260060700a5a7 */ /* 0x000ea4000804007f */
[----:B--2---:R-:W-:Y:S05]  /*10130*/  @!P2 BRA `(.L_x_87) ;  /* 0xfffffffc00f0a947 */ /* 0x004fea000383ffff */
[----:B------:R-:W-:Y:S05]  /*10140*/  BRA `(.L_x_137) ;  /* 0xffffffe000087947 */ /* 0x000fea000383ffff */
.L_x_92:
[----:B-1----:R1:W2:Y:S02]  /*10150*/  SYNCS.PHASECHK.TRANS64.TRYWAIT P2, [R7+URZ+0x202b0], R4 ;  /* 0x0202b004070075a7 */ /* 0x0022a4000804017f */
[----:B--2---:R-:W-:Y:S05]  /*10160*/  @!P2 NANOSLEEP.SYNCS 0x989680 ;  /* 0x009896800000a95d */ /* 0x004fea0003900000 */
[----:B------:R-:W2:Y:S02]  /*10170*/  @!P2 SYNCS.PHASECHK.TRANS64 P2, [R7+URZ+0x202b0], R4 ;  /* 0x0202b0040700a5a7 */ /* 0x000ea4000804007f */
[----:B--2---:R-:W-:Y:S05]  /*10180*/  @!P2 BRA `(.L_x_92) ;  /* 0xfffffffc00f0a947 */ /* 0x004fea000383ffff */
[----:B------:R-:W-:Y:S05]  /*10190*/  BRA `(.L_x_91) ;  /* 0xffffffe000ec7947 */ /* 0x000fea000383ffff */
.L_x_95:
[----:B-1----:R1:W2:Y:S02]  /*101a0*/  SYNCS.PHASECHK.TRANS64.TRYWAIT P2, [R4+URZ+0x20260], R9 ;  /* 0x02026009040075a7 */ /* 0x0022a4000804017f */
[----:B--2---:R-:W-:Y:S05]  /*101b0*/  @!P2 NANOSLEEP.SYNCS 0x989680 ;  /* 0x009896800000a95d */ /* 0x004fea0003900000 */
[----:B------:R-:W2:Y:S02]  /*101c0*/  @!P2 SYNCS.PHASECHK.TRANS64 P2, [R4+URZ+0x20260], R9 ;  /* 0x020260090400a5a7 */ /* 0x000ea4000804007f */
[----:B--2---:R-:W-:Y:S05]  /*101d0*/  @!P2 BRA `(.L_x_95) ;  /* 0xfffffffc00f0a947 */ /* 0x004fea000383ffff */
[----:B------:R-:W-:Y:S05]  /*101e0*/  BRA `(.L_x_138) ;  /* 0xffffffe400007947 */ /* 0x000fea000383ffff */
.L_x_100:
[----:B------:R-:W-:Y:S01]  /*101f0*/  BSSY B1, `(.L_x_139) ;  /* 0x0000006000017945 */ /* 0x000fe20003800000 */
[----:B------:R-:W-:-:S07]  /*10200*/  IMAD.MOV.U32 R15, RZ, RZ, -0x1 ;  /* 0xffffffffff0f7424 */ /* 0x000fce00078e00ff */
[----:B------:R-:W-:Y:S05]  /*10210*/  WARPSYNC.COLLECTIVE R15, `(.L_x_140) ;  /* 0x000000000f0c7348 */ /* 0x000fea0003c00000 */
[----:B------:R-:W-:Y:S02]  /*10220*/  ELECT P6, UR62, PT ;  /* 0x00000000003e782f */ /* 0x000fe400038c0000 */
[----:B------:R-:W-:Y:S01]  /*10230*/  MOV R14, UR62 ;  /* 0x0000003e000e7c02 */ /* 0x000fe20008000f00 */
[----:B------:R-:W-:Y:S10]  /*10240*/  ENDCOLLECTIVE ;  /* 0x000000000000791b */ /* 0x000ff40003800000 */
.L_x_140:
[----:B------:R-:W-:Y:S05]  /*10250*/  BSYNC B1 ;  /* 0x0000000000017941 */ /* 0x000fea0003800000 */
.L_x_139:
[----:B------:R-:W-:Y:S05]  /*10260*/  BRA `(.L_x_141) ;  /* 0xffffffe800647947 */ /* 0x000fea000383ffff */
.L_x_103:
[----:B-1----:R1:W2:Y:S02]  /*10270*/  SYNCS.PHASECHK.TRANS64.TRYWAIT P4, [R8+URZ+0x20228], R7 ;  /* 0x02022807080075a7 */ /* 0x0022a4000808017f */
[----:B--2---:R-:W-:Y:S05]  /*10280*/  @!P4 NANOSLEEP.SYNCS 0x989680 ;  /* 0x009896800000c95d */ /* 0x004fea0003900000 */
[----:B------:R-:W2:Y:S02]  /*10290*/  @!P4 SYNCS.PHASECHK.TRANS64 P4, [R8+URZ+0x20228], R7 ;  /* 0x020228070800c5a7 */ /* 0x000ea4000808007f */
[----:B--2---:R-:W-:Y:S05]  /*102a0*/  @!P4 BRA `(.L_x_103) ;  /* 0xfffffffc00f0c947 */ /* 0x004fea000383ffff */
[----:B------:R-:W-:Y:S05]  /*102b0*/  BRA `(.L_x_142) ;  /* 0xffffffe8007c7947 */ /* 0x000fea000383ffff */
.L_x_108:
[----:B-1----:R1:W2:Y:S02]  /*102c0*/  SYNCS.PHASECHK.TRANS64.TRYWAIT P4, [R4+URZ+0x202b0], R7 ;  /* 0x0202b007040075a7 */ /* 0x0022a4000808017f */
[----:B--2---:R-:W-:Y:S05]  /*102d0*/  @!P4 NANOSLEEP.SYNCS 0x989680 ;  /* 0x009896800000c95d */ /* 0x004fea0003900000 */
[----:B------:R-:W2:Y:S02]  /*102e0*/  @!P4 SYNCS.PHASECHK.TRANS64 P4, [R4+URZ+0x202b0], R7 ;  /* 0x0202b0070400c5a7 */ /* 0x000ea4000808007f */
[----:B--2---:R-:W-:Y:S05]  /*102f0*/  @!P4 BRA `(.L_x_108) ;  /* 0xfffffffc00f0c947 */ /* 0x004fea000383ffff */
[----:B------:R-:W-:Y:S05]  /*10300*/  BRA `(.L_x_107) ;  /* 0xffffffec00587947 */ /* 0x000fea000383ffff */
.L_x_111:
[----:B-1----:R1:W2:Y:S02]  /*10310*/  SYNCS.PHASECHK.TRANS64.TRYWAIT P3, [R7+URZ+0x20228], R8 ;  /* 0x02022808070075a7 */ /* 0x0022a4000806017f */
[----:B--2---:R-:W-:Y:S05]  /*10320*/  @!P3 NANOSLEEP.SYNCS 0x989680 ;  /* 0x009896800000b95d */ /* 0x004fea0003900000 */
[----:B------:R-:W2:Y:S02]  /*10330*/  @!P3 SYNCS.PHASECHK.TRANS64 P3, [R7+URZ+0x20228], R8 ;  /* 0x020228080700b5a7 */ /* 0x000ea4000806007f */
[----:B--2---:R-:W-:Y:S05]  /*10340*/  @!P3 BRA `(.L_x_111) ;  /* 0xfffffffc00f0b947 */ /* 0x004fea000383ffff */
[----:B------:R-:W-:Y:S05]  /*10350*/  BRA `(.L_x_143) ;  /* 0xffffffec00707947 */ /* 0x000fea000383ffff */
.L_x_117:
[----:B-1----:R1:W2:Y:S02]  /*10360*/  SYNCS.PHASECHK.TRANS64.TRYWAIT P3, [R7+URZ+0x20228], R8 ;  /* 0x02022808070075a7 */ /* 0x0022a4000806017f */
[----:B--2---:R-:W-:Y:S05]  /*10370*/  @!P3 NANOSLEEP.SYNCS 0x989680 ;  /* 0x009896800000b95d */ /* 0x004fea0003900000 */
[----:B------:R-:W2:Y:S02]  /*10380*/  @!P3 SYNCS.PHASECHK.TRANS64 P3, [R7+URZ+0x20228], R8 ;  /* 0x020228080700b5a7 */ /* 0x000ea4000806007f */
[----:B--2---:R-:W-:Y:S05]  /*10390*/  @!P3 BRA `(.L_x_117) ;  /* 0xfffffffc00f0b947 */ /* 0x004fea000383ffff */
[----:B------:R-:W-:Y:S05]  /*103a0*/  BRA `(.L_x_144) ;  /* 0xfffffff0006c7947 */ /* 0x000fea000383ffff */
.L_x_122:
[----:B-1----:R1:W2:Y:S02]  /*103b0*/  SYNCS.PHASECHK.TRANS64.TRYWAIT P3, [R7+URZ+0x20228], R8 ;  /* 0x02022808070075a7 */ /* 0x0022a4000806017f */
[----:B--2---:R-:W-:Y:S05]  /*103c0*/  @!P3 NANOSLEEP.SYNCS 0x989680 ;  /* 0x009896800000b95d */ /* 0x004fea0003900000 */
[----:B------:R-:W2:Y:S02]  /*103d0*/  @!P3 SYNCS.PHASECHK.TRANS64 P3, [R7+URZ+0x20228], R8 ;  /* 0x020228080700b5a7 */ /* 0x000ea4000806007f */
[----:B--2---:R-:W-:Y:S05]  /*103e0*/  @!P3 BRA `(.L_x_122) ;  /* 0xfffffffc00f0b947 */ /* 0x004fea000383ffff */
[----:B------:R-:W-:Y:S05]  /*103f0*/  BRA `(.L_x_145) ;  /* 0xfffffff4004c7947 */ /* 0x000fea000383ffff */
        .weak           $__internal_0_$__cuda_sm20_rcp_rn_f32_slowpath
        .type           $__internal_0_$__cuda_sm20_rcp_rn_f32_slowpath,@function
        .size           $__internal_0_$__cuda_sm20_rcp_rn_f32_slowpath,(.L_x_151 - $__internal_0_$__cuda_sm20_rcp_rn_f32_slowpath)
$__internal_0_$__cuda_sm20_rcp_rn_f32_slowpath:
[----:B------:R-:W-:Y:S01]  /*10400*/  SHF.L.U32 R0, R3, 0x1, RZ ;  /* 0x0000000103007819 */ /* 0x000fe200000006ff */
[----:B------:R-:W-:Y:S03]  /*10410*/  BSSY B2, `(.L_x_146) ;  /* 0x0000030000027945 */ /* 0x000fe60003800000 */
[----:B------:R-:W-:-:S04]  /*10420*/  SHF.R.U32.HI R21, RZ, 0x18, R0 ;  /* 0x00000018ff157819 */ /* 0x000fc80000011600 */
[----:B------:R-:W-:-:S13]  /*10430*/  ISETP.NE.U32.AND P0, PT, R21, RZ, PT ;  /* 0x000000ff1500720c */ /* 0x000fda0003f05070 */
[----:B------:R-:W-:Y:S05]  /*10440*/  @P0 BRA `(.L_x_147) ;  /* 0x0000000000280947 */ /* 0x000fea0003800000 */
[----:B------:R-:W-:-:S05]  /*10450*/  IMAD.SHL.U32 R0, R3, 0x2, RZ ;  /* 0x0000000203007824 */ /* 0x000fca00078e00ff */
[----:B------:R-:W-:-:S13]  /*10460*/  ISETP.NE.AND P0, PT, R0, RZ, PT ;  /* 0x000000ff0000720c */ /* 0x000fda0003f05270 */
[----:B------:R-:W-:Y:S01]  /*10470*/  @P0 FFMA R9, R3, 1.84467440737095516160e+19, RZ ;  /* 0x5f80000003090823 */ /* 0x000fe200000000ff */
[----:B------:R-:W-:Y:S08]  /*10480*/  @!P0 MUFU.RCP R8, R3 ;  /* 0x0000000300088308 */ /* 0x000ff00000001000 */
[----:B------:R-:W1:Y:S02]  /*10490*/  @P0 MUFU.RCP R0, R9 ;  /* 0x0000000900000308 */ /* 0x000e640000001000 */
[----:B-1----:R-:W-:-:S04]  /*104a0*/  @P0 FFMA R12, R9, R0, -1 ;  /* 0xbf800000090c0423 */ /* 0x002fc80000000000 */
[----:B------:R-:W-:-:S04]  /*104b0*/  @P0 FADD.FTZ R13, -R12, -RZ ;  /* 0x800000ff0c0d0221 */ /* 0x000fc80000010100 */
[----:B------:R-:W-:-:S04]  /*104c0*/  @P0 FFMA R0, R0, R13, R0 ;  /* 0x0000000d00000223 */ /* 0x000fc80000000000 */
[----:B------:R-:W-:Y:S01]  /*104d0*/  @P0 FFMA R8, R0, 1.84467440737095516160e+19, RZ ;  /* 0x5f80000000080823 */ /* 0x000fe200000000ff */
[----:B------:R-:W-:Y:S06]  /*104e0*/  BRA `(.L_x_148) ;  /* 0x0000000000887947 */ /* 0x000fec0003800000 */
.L_x_147:
[----:B------:R-:W-:-:S04]  /*104f0*/  IADD3 R24, R21, -0xfd, RZ ;  /* 0xffffff0315187810 */ /* 0x000fc80007ffe0ff */
[----:B------:R-:W-:-:S13]  /*10500*/  ISETP.GT.U32.AND P0, PT, R24, 0x1, PT ;  /* 0x000000011800780c */ /* 0x000fda0003f04070 */
[----:B------:R-:W-:Y:S05]  /*10510*/  @P0 BRA `(.L_x_149) ;  /* 0x0000000000780947 */ /* 0x000fea0003800000 */
[----:B------:R-:W-:Y:S01]  /*10520*/  LOP3.LUT R0, R3, 0x7fffff, RZ, 0xc0, !PT ;  /* 0x007fffff03007812 */ /* 0x000fe200078ec0ff */
[----:B------:R-:W-:-:S03]  /*10530*/  IMAD.MOV.U32 R13, RZ, RZ, 0x3 ;  /* 0x00000003ff0d7424 */ /* 0x000fc600078e00ff */
[----:B------:R-:W-:Y:S02]  /*10540*/  LOP3.LUT R0, R0, 0x3f800000, RZ, 0xfc, !PT ;  /* 0x3f80000000007812 */ /* 0x000fe400078efcff */
[----:B------:R-:W-:Y:S02]  /*10550*/  SHF.L.U32 R13, R13, R24, RZ ;  /* 0x000000180d0d7219 */ /* 0x000fe400000006ff */
[----:B------:R-:W1:Y:S02]  /*10560*/  MUFU.RCP R9, R0 ;  /* 0x0000000000097308 */ /* 0x000e640000001000 */
[----:B-1----:R-:W-:-:S04]  /*10570*/  FFMA R8, R0, R9, -1 ;  /* 0xbf80000000087423 */ /* 0x002fc80000000009 */
[----:B------:R-:W-:-:S04]  /*10580*/  FADD.FTZ R8, -R8, -RZ ;  /* 0x800000ff08087221 */ /* 0x000fc80000010100 */
[CCC-:B------:R-:W-:Y:S01]  /*10590*/  FFMA.RM R12, R9.reuse, R8.reuse, R9.reuse ;  /* 0x00000008090c7223 */ /* 0x1c0fe20000004009 */
[----:B------:R-:W-:-:S04]  /*105a0*/  FFMA.RP R9, R9, R8, R9 ;  /* 0x0000000809097223 */ /* 0x000fc80000008009 */
[C---:B------:R-:W-:Y:S02]  /*105b0*/  LOP3.LUT R8, R12.reuse, 0x7fffff, RZ, 0xc0, !PT ;  /* 0x007fffff0c087812 */ /* 0x040fe400078ec0ff */
[----:B------:R-:W-:Y:S02]  /*105c0*/  FSETP.NEU.FTZ.AND P0, PT, R12, R9, PT ;  /* 0x000000090c00720b */ /* 0x000fe40003f1d000 */
[----:B------:R-:W-:Y:S02]  /*105d0*/  LOP3.LUT R8, R8, 0x800000, RZ, 0xfc, !PT ;  /* 0x0080000008087812 */ /* 0x000fe400078efcff */
[----:B------:R-:W-:Y:S02]  /*105e0*/  SEL R9, RZ, 0xffffffff, !P0 ;  /* 0xffffffffff097807 */ /* 0x000fe40004000000 */
[----:B------:R-:W-:Y:S02]  /*105f0*/  LOP3.LUT R13, R13, R8, RZ, 0xc0, !PT ;  /* 0x000000080d0d7212 */ /* 0x000fe400078ec0ff */
[----:B------:R-:W-:-:S02]  /*10600*/  IADD3 R9, -R9, RZ, RZ ;  /* 0x000000ff09097210 */ /* 0x000fc40007ffe1ff */
[-C--:B------:R-:W-:Y:S02]  /*10610*/  SHF.R.U32.HI R13, RZ, R24.reuse, R13 ;  /* 0x00000018ff0d7219 */ /* 0x080fe4000001160d */
[----:B------:R-:W-:Y:S02]  /*10620*/  LOP3.LUT P1, RZ, R9, R24, R8, 0xf8, !PT ;  /* 0x0000001809ff7212 */ /* 0x000fe4000782f808 */
[C---:B------:R-:W-:Y:S02]  /*10630*/  LOP3.LUT P0, RZ, R13.reuse, 0x1, RZ, 0xc0, !PT ;  /* 0x000000010dff7812 */ /* 0x040fe4000780c0ff */
[----:B------:R-:W-:Y:S02]  /*10640*/  LOP3.LUT P2, RZ, R13, 0x2, RZ, 0xc0, !PT ;  /* 0x000000020dff7812 */ /* 0x000fe4000784c0ff */
[----:B------:R-:W-:Y:S02]  /*10650*/  IADD3 R9, R21, -0xfc, RZ ;  /* 0xffffff0415097810 */ /* 0x000fe40007ffe0ff */
[----:B------:R-:W-:-:S02]  /*10660*/  PLOP3.LUT P0, PT, P0, P1, P2, 0xe0, 0x0 ;  /* 0x000000000000781c */ /* 0x000fc40000703c20 */
[----:B------:R-:W-:Y:S02]  /*10670*/  LOP3.LUT P1, RZ, R3, 0x7fffff, RZ, 0xc0, !PT ;  /* 0x007fffff03ff7812 */ /* 0x000fe4000782c0ff */
[----:B------:R-:W-:Y:S02]  /*10680*/  SEL R0, RZ, 0x1, !P0 ;  /* 0x00000001ff007807 */ /* 0x000fe40004000000 */
[----:B------:R-:W-:-:S03]  /*10690*/  SHF.R.U32.HI R8, RZ, R9, R8 ;  /* 0x00000009ff087219 */ /* 0x000fc60000011608 */
[----:B------:R-:W-:-:S05]  /*106a0*/  IMAD.MOV R0, RZ, RZ, -R0 ;  /* 0x000000ffff007224 */ /* 0x000fca00078e0a00 */
[----:B------:R-:W-:-:S13]  /*106b0*/  ISETP.GE.AND P0, PT, R0, RZ, PT ;  /* 0x000000ff0000720c */ /* 0x000fda0003f06270 */
[----:B------:R-:W-:-:S05]  /*106c0*/  @!P0 VIADD R8, R8, 0x1 ;  /* 0x0000000108088836 */ /* 0x000fca0000000000 */
[----:B------:R-:W-:-:S04]  /*106d0*/  @!P1 SHF.L.U32 R8, R8, 0x1, RZ ;  /* 0x0000000108089819 */ /* 0x000fc800000006ff */
[----:B------:R-:W-:Y:S01]  /*106e0*/  LOP3.LUT R8, R8, 0x80000000, R3, 0xf8, !PT ;  /* 0x8000000008087812 */ /* 0x000fe200078ef803 */
[----:B------:R-:W-:Y:S06]  /*106f0*/  BRA `(.L_x_148) ;  /* 0x0000000000047947 */ /* 0x000fec0003800000 */
.L_x_149:
[----:B------:R1:W2:Y:S02]  /*10700*/  MUFU.RCP R8, R3 ;  /* 0x0000000300087308 */ /* 0x0002a40000001000 */
.L_x_148:
[----:B------:R-:W-:Y:S05]  /*10710*/  BSYNC B2 ;  /* 0x0000000000027941 */ /* 0x000fea0003800000 */
.L_x_146:
[----:B--2---:R-:W-:Y:S01]  /*10720*/  IMAD.MOV.U32 R0, RZ, RZ, R8 ;  /* 0x000000ffff007224 */ /* 0x004fe200078e0008 */
[----:B------:R-:W-:Y:S01]  /*10730*/  MOV R8, R14 ;  /* 0x0000000e00087202 */ /* 0x000fe20000000f00 */
[----:B------:R-:W-:-:S04]  /*10740*/  IMAD.MOV.U32 R9, RZ, RZ, 0x0 ;  /* 0x00000000ff097424 */ /* 0x000fc800078e00ff */
[----:B-1----:R-:W-:Y:S05]  /*10750*/  RET.REL.NODEC R8 `(_ZN7cutlass13device_kernelINS_4fmha6kernel28FmhaKernelTmaWarpSpecializedINS1_10collective30FmhaMainloopTmaWarpSpecializedINS_10bfloat16_tEffN4cute5tupleIJNS7_1CILi128EEESA_NS9_ILi80EEEEEENS8_IJiNS9_ILi1EEENS8_IJiiEEEEEESF_SF_NS4_14ResidualFusionEJNS2_6OptionILNS2_3TagE0ENS9_ILb1EEEEENSH_ILSI_2ESJ_EEEEENS4_15FmhaFwdEpilogueIS6_fNS8_IJNS9_ILi64EEESB_SA_EEEEENS2_23PersistentTileSchedulerEJSK_SL_EEEEEvNT_6ParamsE) ;  /* 0xfffffef808287950 */ /* 0x002fea0003c3ffff */
.L_x_150:
[----:B------:R-:W-:-:S00]  /*10760*/  BRA `(.L_x_150) ;  /* 0xfffffffc00fc7947 */ /* 0x000fc0000383ffff */
[----:B------:R-:W-:-:S00]  /*10770*/  NOP ;  /* 0x0000000000007918 */ /* 0x000fc00000000000 */
        /* <DEDUP_REMOVED lines=8> */
.L_x_151:


//--------------------- .nv.global.init           --------------------------
	.section	.nv.global.init,"aw",@progbits
.nv.global.init:
	.type		$str$24,@object
	.size		$str$24,($str$25 - $str$24)
$str$24:
        /*0000*/ 	.byte	0x28, 0x61, 0x64, 0x64, 0x72, 0x65, 0x73, 0x73, 0x20, 0x26, 0x20, 0x6d, 0x61, 0x73, 0x6b, 0x29
        /*0010*/ 	.byte	0x20, 0x3d, 0x3d, 0x20, 0x30, 0x00
	.type		$str$25,@object
	.size		$str$25,(__unnamed_1 - $str$25)
$str$25:
        /*0016*/ 	.byte	0x2f, 0x74, 0x6d, 0x70, 0x2f, 0x63, 0x75, 0x74, 0x6c, 0x61, 0x73, 0x73, 0x5f, 0x73, 0x77, 0x65
        /*0026*/ 	.byte	0x65, 0x70, 0x5f, 0x73, 0x72, 0x63, 0x2f, 0x69, 0x6e, 0x63, 0x6c, 0x75, 0x64, 0x65, 0x2f, 0x63
        /*0036*/ 	.byte	0x75, 0x74, 0x65, 0x2f, 0x70, 0x6f, 0x69, 0x6e, 0x74, 0x65, 0x72, 0x5f, 0x66, 0x6c, 0x61, 0x67
        /*0046*/ 	.byte	0x67, 0x65, 0x64, 0x2e, 0x68, 0x70, 0x70, 0x00
	.type		__unnamed_1,@object
	.size		__unnamed_1,(__unnamed_2 - __unnamed_1)
__unnamed_1:
        /*004e*/ 	.byte	0x61, 0x75, 0x74, 0x6f, 0x20, 0x63, 0x75, 0x74, 0x65, 0x3a, 0x3a, 0x61, 0x73, 0x5f, 0x70, 0x6f
        /* <DEDUP_REMOVED lines=27> */
        /*020e*/ 	.byte	0x31, 0x30, 0x32, 0x34, 0x3e, 0x3e, 0x3e, 0x3e, 0x3e, 0x5d, 0x00
	.type		__unnamed_2,@object
	.size		__unnamed_2,(.L_1 - __unnamed_2)
__unnamed_2:
        /* <DEDUP_REMOVED lines=29> */
.L_1:


//--------------------- .nv.shared._ZN7cutlass13device_kernelINS_4fmha6kernel28FmhaKernelTmaWarpSpecializedINS1_10collective30FmhaMainloopTmaWarpSpecializedINS_10bfloat16_tEffN4cute5tupleIJNS7_1CILi128EEESA_NS9_ILi80EEEEEENS8_IJiNS9_ILi1EEENS8_IJiiEEEEEESF_SF_NS4_14ResidualFusionEJNS2_6OptionILNS2_3TagE0ENS9_ILb1EEEEENSH_ILSI_2ESJ_EEEEENS4_15FmhaFwdEpilogueIS6_fNS8_IJNS9_ILi64EEESB_SA_EEEEENS2_23PersistentTileSchedulerEJSK_SL_EEEEEvNT_6ParamsE --------------------------
	.section	.nv.shared._ZN7cutlass13device_kernelINS_4fmha6kernel28FmhaKernelTmaWarpSpecializedINS1_10collective30FmhaMainloopTmaWarpSpecializedINS_10bfloat16_tEffN4cute5tupleIJNS7_1CILi128EEESA_NS9_ILi80EEEEEENS8_IJiNS9_ILi1EEENS8_IJiiEEEEEESF_SF_NS4_14ResidualFusionEJNS2_6OptionILNS2_3TagE0ENS9_ILb1EEEEENSH_ILSI_2ESJ_EEEEENS4_15FmhaFwdEpilogueIS6_fNS8_IJNS9_ILi64EEESB_SA_EEEEENS2_23PersistentTileSchedulerEJSK_SL_EEEEEvNT_6ParamsE,"aw",@nobits
	.sectionflags	@""
	.align	16
	.zero		1024


//--------------------- .nv.shared.reserved.0     --------------------------
	.section	.nv.shared.reserved.0,"aw",@nobits
	.weak		__nv_reservedSMEM_offset_0_alias
	.size		__nv_reservedSMEM_offset_0_alias, 0, 0
	.other		__nv_reservedSMEM_offset_0_alias,@"STO_CUDA_RESERVED_SHARED STV_DEFAULT"
__nv_reservedSMEM_offset_0_alias:
	.zero		0


//--------------------- .nv.global                --------------------------
	.section	.nv.global,"aw",@nobits
.nv.global:
	.type		_ZN39_INTERNAL_68f1a98d_4_k_cu_1657cc4a_35184cute1_E,@object
	.size		_ZN39_INTERNAL_68f1a98d_4_k_cu_1657cc4a_35184cute1_E,(_ZN39_INTERNAL_68f1a98d_4_k_cu_1657cc4a_35184cuda3std3__45__cpo6cbeginE - _ZN39_INTERNAL_68f1a98d_4_k_cu_1657cc4a_35184cute1_E)
_ZN39_INTERNAL_68f1a98d_4_k_cu_1657cc4a_35184cute1_E:
	.zero		1
	.type		_ZN39_INTERNAL_68f1a98d_4_k_cu_1657cc4a_35184cuda3std3__45__cpo6cbeginE,@object
	.size		_ZN39_INTERNAL_68f1a98d_4_k_cu_1657cc4a_35184cuda3std3__45__cpo6cbeginE,(_ZN39_INTERNAL_68f1a98d_4_k_cu_1657cc4a_35184cuda3std3__48in_placeE - _ZN39_INTERNAL_68f1a98d_4_k_cu_1657cc4a_35184cuda3std3__45__cpo6cbeginE)
_ZN39_INTERNAL_68f1a98d_4_k_cu_1657cc4a_35184cuda3std3__45__cpo6cbeginE:
	.zero		1
	.type		_ZN39_INTERNAL_68f1a98d_4_k_cu_1657cc4a_35184cuda3std3__48in_placeE,@object
	.size		_ZN39_INTERNAL_68f1a98d_4_k_cu_1657cc4a_35184cuda3std3__48in_placeE,(_ZN39_INTERNAL_68f1a98d_4_k_cu_1657cc4a_35184cuda3std6ranges3__45__cpo9iter_moveE - _ZN39_INTERNAL_68f1a98d_4_k_cu_1657cc4a_35184cuda3std3__48in_placeE)
_ZN39_INTERNAL_68f1a98d_4_k_cu_1657cc4a_35184cuda3std3__48in_placeE:
	.zero		1
	.type		_ZN39_INTERNAL_68f1a98d_4_k_cu_1657cc4a_35184cuda3std6ranges3__45__cpo9iter_moveE,@object
	.size		_ZN39_INTERNAL_68f1a98d_4_k_cu_1657cc4a_35184cuda3std6ranges3__45__cpo9iter_moveE,(_ZN39_INTERNAL_68f1a98d_4_k_cu_1657cc4a_35184cuda3std3__45__cpo5beginE - _ZN39_INTERNAL_68f1a98d_4_k_cu_1657cc4a_35184cuda3std6ranges3__45__cpo9iter_moveE)
_ZN39_INTERNAL_68f1a98d_4_k_cu_1657cc4a_35184cuda3std6ranges3__45__cpo9iter_moveE:
	.zero		1
	.type		_ZN39_INTERNAL_68f1a98d_4_k_cu_1657cc4a_35184cuda3std3__45__cpo5beginE,@object
	.size		_ZN39_INTERNAL_68f1a98d_4_k_cu_1657cc4a_35184cuda3std3__45__cpo5beginE,(_ZN39_INTERNAL_68f1a98d_4_k_cu_1657cc4a_35184cuda3std3__441_GLOBAL__N__68f1a98d_4_k_cu_1657cc4a_35186ignoreE - _ZN39_INTERNAL_68f1a98d_4_k_cu_1657cc4a_35184cuda3std3__45__cpo5beginE)
_ZN39_INTERNAL_68f1a98d_4_k_cu_1657cc4a_35184cuda3std3__45__cpo5beginE:
	.zero		1
	.type		_ZN39_INTERNAL_68f1a98d_4_k_cu_1657cc4a_35184cuda3std3__441_GLOBAL__N__68f1a98d_4_k_cu_1657cc4a_35186ignoreE,@object
	.size		_ZN39_INTERNAL_68f1a98d_4_k_cu_1657cc4a_35184cuda3std3__441_GLOBAL__N__68f1a98d_4_k_cu_1657cc4a_35186ignoreE,(_ZN39_INTERNAL_68f1a98d_4_k_cu_1657cc4a_35184cute7productE - _ZN39_INTERNAL_68f1a98d_4_k_cu_1657cc4a_35184cuda3std3__441_GLOBAL__N__68f1a98d_4_k_cu_1657cc4a_35186ignoreE)
_ZN39_INTERNAL_68f1a98d_4_k_cu_1657cc4a_35184cuda3std3__441_GLOBAL__N__68f1a98d_4_k_cu_1657cc4a_35186ignoreE:
	.zero		1
	.type		_ZN39_INTERNAL_68f1a98d_4_k_cu_1657cc4a_35184cute7productE,@object
	.size		_ZN39_INTERNAL_68f1a98d_4_k_cu_1657cc4a_35184cute7productE,(_ZN39_INTERNAL_68f1a98d_4_k_cu_1657cc4a_35184cuda3std3__45__cpo3endE - _ZN39_INTERNAL_68f1a98d_4_k_cu_1657cc4a_35184cute7productE)
_ZN39_INTERNAL_68f1a98d_4_k_cu_1657cc4a_35184cute7productE:
	.zero		1
	.type		_ZN39_INTERNAL_68f1a98d_4_k_cu_1657cc4a_35184cuda3std3__45__cpo3endE,@object
	.size		_ZN39_INTERNAL_68f1a98d_4_k_cu_1657cc4a_35184cuda3std3__45__cpo3endE,(_ZN39_INTERNAL_68f1a98d_4_k_cu_1657cc4a_35184cuda3std3__419piecewise_constructE - _ZN39_INTERNAL_68f1a98d_4_k_cu_1657cc4a_35184cuda3std3__45__cpo3endE)
_ZN39_INTERNAL_68f1a98d_4_k_cu_1657cc4a_35184cuda3std3__45__cpo3endE:
	.zero		1
	.type		_ZN39_INTERNAL_68f1a98d_4_k_cu_1657cc4a_35184cuda3std3__419piecewise_constructE,@object
	.size		_ZN39_INTERNAL_68f1a98d_4_k_cu_1657cc4a_35184cuda3std3__419piecewise_constructE,(_ZN39_INTERNAL_68f1a98d_4_k_cu_1657cc4a_35184cuda3std3__45__cpo4cendE - _ZN39_INTERNAL_68f1a98d_4_k_cu_1657cc4a_35184cuda3std3__419piecewise_constructE)
_ZN39_INTERNAL_68f1a98d_4_k_cu_1657cc4a_35184cuda3std3__419piecewise_constructE:
	.zero		1
	.type		_ZN39_INTERNAL_68f1a98d_4_k_cu_1657cc4a_35184cuda3std3__45__cpo4cendE,@object
	.size		_ZN39_INTERNAL_68f1a98d_4_k_cu_1657cc4a_35184cuda3std3__45__cpo4cendE,(_ZN39_INTERNAL_68f1a98d_4_k_cu_1657cc4a_35184cuda3std6ranges3__45__cpo4swapE - _ZN39_INTERNAL_68f1a98d_4_k_cu_1657cc4a_35184cuda3std3__45__cpo4cendE)
_ZN39_INTERNAL_68f1a98d_4_k_cu_1657cc4a_35184cuda3std3__45__cpo4cendE:
	.zero		1
	.type		_ZN39_INTERNAL_68f1a98d_4_k_cu_1657cc4a_35184cuda3std6ranges3__45__cpo4swapE,@object
	.size		_ZN39_INTERNAL_68f1a98d_4_k_cu_1657cc4a_35184cuda3std6ranges3__45__cpo4swapE,(.L_9 - _ZN39_INTERNAL_68f1a98d_4_k_cu_1657cc4a_35184cuda3std6ranges3__45__cpo4swapE)
_ZN39_INTERNAL_68f1a98d_4_k_cu_1657cc4a_35184cuda3std6ranges3__45__cpo4swapE:
	.zero		1
.L_9:


//--------------------- .nv.constant0._ZN7cutlass13device_kernelINS_4fmha6kernel28FmhaKernelTmaWarpSpecializedINS1_10collective30FmhaMainloopTmaWarpSpecializedINS_10bfloat16_tEffN4cute5tupleIJNS7_1CILi128EEESA_NS9_ILi80EEEEEENS8_IJiNS9_ILi1EEENS8_IJiiEEEEEESF_SF_NS4_14ResidualFusionEJNS2_6OptionILNS2_3TagE0ENS9_ILb1EEEEENSH_ILSI_2ESJ_EEEEENS4_15FmhaFwdEpilogueIS6_fNS8_IJNS9_ILi64EEESB_SA_EEEEENS2_23PersistentTileSchedulerEJSK_SL_EEEEEvNT_6ParamsE --------------------------
	.section	.nv.constant0._ZN7cutlass13device_kernelINS_4fmha6kernel28FmhaKernelTmaWarpSpecializedINS1_10collective30FmhaMainloopTmaWarpSpecializedINS_10bfloat16_tEffN4cute5tupleIJNS7_1CILi128EEESA_NS9_ILi80EEEEEENS8_IJiNS9_ILi1EEENS8_IJiiEEEEEESF_SF_NS4_14ResidualFusionEJNS2_6OptionILNS2_3TagE0ENS9_ILb1EEEEENSH_ILSI_2ESJ_EEEEENS4_15FmhaFwdEpilogueIS6_fNS8_IJNS9_ILi64EEESB_SA_EEEEENS2_23PersistentTileSchedulerEJSK_SL_EEEEEvNT_6ParamsE,"a",@progbits
	.sectionflags	@""
	.align	4
.nv.constant0._ZN7cutlass13device_kernelINS_4fmha6kernel28FmhaKernelTmaWarpSpecializedINS1_10collective30FmhaMainloopTmaWarpSpecializedINS_10bfloat16_tEffN4cute5tupleIJNS7_1CILi128EEESA_NS9_ILi80EEEEEENS8_IJiNS9_ILi1EEENS8_IJiiEEEEEESF_SF_NS4_14ResidualFusionEJNS2_6OptionILNS2_3TagE0ENS9_ILb1EEEEENSH_ILSI_2ESJ_EEEEENS4_15FmhaFwdEpilogueIS6_fNS8_IJNS9_ILi64EEESB_SA_EEEEENS2_23PersistentTileSchedulerEJSK_SL_EEEEEvNT_6ParamsE:
	.zero		2688


//--------------------- SYMBOLS --------------------------

	.type		.nv.reservedSmem.offset0,@object
	.size		.nv.reservedSmem.offset0,0x4
	.type		__assertfail,@function
